def matmul_kernel(
    a_ptr,
    b_ptr,
    c_ptr,
    M,
    N,
    K,
    stride_am,
    stride_ak,
    stride_bk,
    stride_bn,
    stride_cm,
    stride_cn,
    BLOCK_M: tl.constexpr,
    BLOCK_N: tl.constexpr,
    BLOCK_K: tl.constexpr,
    GROUP_M: tl.constexpr,
):
    pid = tl.program_id(axis=0)
    num_pid_m = tl.cdiv(M, BLOCK_M)
    num_pid_n = tl.cdiv(N, BLOCK_N)
    num_pid_in_group = GROUP_M * num_pid_n
    group_id = pid // num_pid_in_group
    first_pid_m = group_id * GROUP_M
    group_size_m = min(num_pid_m - first_pid_m, GROUP_M)
    pid_m = first_pid_m + ((pid % num_pid_in_group) % group_size_m)
    pid_n = (pid % num_pid_in_group) // group_size_m

    offs_am = (pid_m * BLOCK_M + tl.arange(0, BLOCK_M)) % M
    offs_bn = (pid_n * BLOCK_N + tl.arange(0, BLOCK_N)) % N
    offs_k = tl.arange(0, BLOCK_K)
    a_ptrs = a_ptr + offs_am[:, None] * stride_am + offs_k[None, :] * stride_ak
    b_ptrs = b_ptr + offs_k[:, None] * stride_bk + offs_bn[None, :] * stride_bn

    acc = tl.zeros((BLOCK_M, BLOCK_N), dtype=tl.float32)
    for kk in range(0, tl.cdiv(K, BLOCK_K)):
        a = tl.load(a_ptrs, mask=offs_k[None, :] < K - kk * BLOCK_K, other=0.0)
        b = tl.load(b_ptrs, mask=offs_k[:, None] < K - kk * BLOCK_K, other=0.0)
        acc = tl.dot(a, b, acc)
        a_ptrs += BLOCK_K * stride_ak
        b_ptrs += BLOCK_K * stride_bk

    c = acc.to(c_ptr.dtype.element_ty)
    offs_cm = pid_m * BLOCK_M + tl.arange(0, BLOCK_M)
    offs_cn = pid_n * BLOCK_N + tl.arange(0, BLOCK_N)
    c_ptrs = c_ptr + offs_cm[:, None] * stride_cm + offs_cn[None, :] * stride_cn
    mask = (offs_cm[:, None] < M) & (offs_cn[None, :] < N)
    tl.store(c_ptrs, c, mask=mask)

# config = {"BLOCK_K": 64, "BLOCK_M": 128, "BLOCK_N": 64, "GROUP_M": 8, "arch": "sm_90", "dtype": "fp32", "num_ctas": 1, "num_stages": 8, "num_warps": 4}
# arch = sm_90


// ===== COMPILED SASS (sm_90a) =====

	.target	sm_90a

	.elftype	@"ET_EXEC"


//--------------------- .note.nv.tkinfo           --------------------------
	.section	.note.nv.tkinfo,"",@"SHT_NOTE"
	.sectionflags	@"SHF_NOTE_NV_TKINFO"
	.tkinfo
        /*0018*/ 	.word	0x00000002
        /*0030*/ 	.string	""
        /*0030*/ 	.string	"ptxas"
        /*0030*/ 	.string	"Cuda compilation tools, release 13.0, V13.0.88"
        /*0030*/ 	.string	"Build cuda_13.0.r13.0/compiler.36424714_0"
        /*0030*/ 	.string	"-v  -suppress-debug-info  -lineinfo  -arch sm_90a "



//--------------------- .note.nv.cuinfo           --------------------------
	.section	.note.nv.cuinfo,"",@"SHT_NOTE"
	.sectionflags	@"SHF_NOTE_NV_CUINFO"
        /*0018*/ 	.short	0x0002
        /*001a*/ 	.short	0x005a
        /*001c*/ 	.short	0x0082
	.zero		2


//--------------------- .nv.info                  --------------------------
	.section	.nv.info,"",@"SHT_CUDA_INFO"
	.align	4


	//----- nvinfo : EIATTR_REGCOUNT
	.align		4
        /*0000*/ 	.byte	0x04, 0x2f
        /*0002*/ 	.short	(.L_1 - .L_0)
	.align		4
.L_0:
        /*0004*/ 	.word	index@(matmul_kernel)
        /*0008*/ 	.word	0x000000ff


	//----- nvinfo : EIATTR_FRAME_SIZE
	.align		4
.L_1:
        /*000c*/ 	.byte	0x04, 0x11
        /*000e*/ 	.short	(.L_3 - .L_2)
	.align		4
.L_2:
        /*0010*/ 	.word	index@(matmul_kernel)
        /*0014*/ 	.word	0x00000120


	//----- nvinfo : EIATTR_MIN_STACK_SIZE
	.align		4
.L_3:
        /*0018*/ 	.byte	0x04, 0x12
        /*001a*/ 	.short	(.L_5 - .L_4)
	.align		4
.L_4:
        /*001c*/ 	.word	index@(matmul_kernel)
        /*0020*/ 	.word	0x00000120
.L_5:


//--------------------- .nv.compat                --------------------------
	.section	.nv.compat,"",@"SHT_CUDA_COMPAT_INFO"
	.align	4
        /*0000*/ 	.byte	0x02, 0x09, 0x01, 0x00, 0x02, 0x02, 0x04, 0x00, 0x02, 0x05, 0x05, 0x00, 0x03, 0x07, 0x01, 0x01
        /*0010*/ 	.byte	0x02, 0x03, 0x00, 0x00, 0x02, 0x06, 0x01, 0x00, 0x04, 0x0b, 0x08, 0x00, 0x00, 0x00, 0x00, 0x00
        /*0020*/ 	.byte	0x00, 0x00, 0x00, 0x00


//--------------------- .nv.info.matmul_kernel    --------------------------
	.section	.nv.info.matmul_kernel,"",@"SHT_CUDA_INFO"
	.sectionflags	@""
	.align	4


	//----- nvinfo : EIATTR_CUDA_API_VERSION
	.align		4
        /*0000*/ 	.byte	0x04, 0x37
        /*0002*/ 	.short	(.L_7 - .L_6)
.L_6:
        /*0004*/ 	.word	0x00000082


	//----- nvinfo : EIATTR_KPARAM_INFO
	.align		4
.L_7:
        /*0008*/ 	.byte	0x04, 0x17
        /*000a*/ 	.short	(.L_9 - .L_8)
.L_8:
        /*000c*/ 	.word	0x00000000
        /*0010*/ 	.short	0x000d
        /*0012*/ 	.short	0x0048
        /*0014*/ 	.byte	0x00, 0xf4, 0x21, 0x00


	//----- nvinfo : EIATTR_KPARAM_INFO
	.align		4
.L_9:
        /*0018*/ 	.byte	0x04, 0x17
        /*001a*/ 	.short	(.L_11 - .L_10)
.L_10:
        /*001c*/ 	.word	0x00000000
        /*0020*/ 	.short	0x000c
        /*0022*/ 	.short	0x0040
        /*0024*/ 	.byte	0x00, 0xf4, 0x21, 0x00


	//----- nvinfo : EIATTR_KPARAM_INFO
	.align		4
.L_11:
        /*0028*/ 	.byte	0x04, 0x17
        /*002a*/ 	.short	(.L_13 - .L_12)
.L_12:
        /*002c*/ 	.word	0x00000000
        /*0030*/ 	.short	0x000b
        /*0032*/ 	.short	0x0038
        /*0034*/ 	.byte	0x00, 0xf0, 0x11, 0x00


	//----- nvinfo : EIATTR_KPARAM_INFO
	.align		4
.L_13:
        /*0038*/ 	.byte	0x04, 0x17
        /*003a*/ 	.short	(.L_15 - .L_14)
.L_14:
        /*003c*/ 	.word	0x00000000
        /*0040*/ 	.short	0x000a
        /*0042*/ 	.short	0x0034
        /*0044*/ 	.byte	0x00, 0xf0, 0x11, 0x00


	//----- nvinfo : EIATTR_KPARAM_INFO
	.align		4
.L_15:
        /*0048*/ 	.byte	0x04, 0x17
        /*004a*/ 	.short	(.L_17 - .L_16)
.L_16:
        /*004c*/ 	.word	0x00000000
        /*0050*/ 	.short	0x0009
        /*0052*/ 	.short	0x0030
        /*0054*/ 	.byte	0x00, 0xf0, 0x11, 0x00


	//----- nvinfo : EIATTR_KPARAM_INFO
	.align		4
.L_17:
        /*0058*/ 	.byte	0x04, 0x17
        /*005a*/ 	.short	(.L_19 - .L_18)
.L_18:
        /*005c*/ 	.word	0x00000000
        /*0060*/ 	.short	0x0008
        /*0062*/ 	.short	0x002c
        /*0064*/ 	.byte	0x00, 0xf0, 0x11, 0x00


	//----- nvinfo : EIATTR_KPARAM_INFO
	.align		4
.L_19:
        /*0068*/ 	.byte	0x04, 0x17
        /*006a*/ 	.short	(.L_21 - .L_20)
.L_20:
        /*006c*/ 	.word	0x00000000
        /*0070*/ 	.short	0x0007
        /*0072*/ 	.short	0x0028
        /*0074*/ 	.byte	0x00, 0xf0, 0x11, 0x00


	//----- nvinfo : EIATTR_KPARAM_INFO
	.align		4
.L_21:
        /*0078*/ 	.byte	0x04, 0x17
        /*007a*/ 	.short	(.L_23 - .L_22)
.L_22:
        /*007c*/ 	.word	0x00000000
        /*0080*/ 	.short	0x0006
        /*0082*/ 	.short	0x0024
        /*0084*/ 	.byte	0x00, 0xf0, 0x11, 0x00


	//----- nvinfo : EIATTR_KPARAM_INFO
	.align		4
.L_23:
        /*0088*/ 	.byte	0x04, 0x17
        /*008a*/ 	.short	(.L_25 - .L_24)
.L_24:
        /*008c*/ 	.word	0x00000000
        /*0090*/ 	.short	0x0005
        /*0092*/ 	.short	0x0020
        /*0094*/ 	.byte	0x00, 0xf0, 0x11, 0x00


	//----- nvinfo : EIATTR_KPARAM_INFO
	.align		4
.L_25:
        /*0098*/ 	.byte	0x04, 0x17
        /*009a*/ 	.short	(.L_27 - .L_26)
.L_26:
        /*009c*/ 	.word	0x00000000
        /*00a0*/ 	.short	0x0004
        /*00a2*/ 	.short	0x001c
        /*00a4*/ 	.byte	0x00, 0xf0, 0x11, 0x00


	//----- nvinfo : EIATTR_KPARAM_INFO
	.align		4
.L_27:
        /*00a8*/ 	.byte	0x04, 0x17
        /*00aa*/ 	.short	(.L_29 - .L_28)
.L_28:
        /*00ac*/ 	.word	0x00000000
        /*00b0*/ 	.short	0x0003
        /*00b2*/ 	.short	0x0018
        /*00b4*/ 	.byte	0x00, 0xf0, 0x11, 0x00


	//----- nvinfo : EIATTR_KPARAM_INFO
	.align		4
.L_29:
        /*00b8*/ 	.byte	0x04, 0x17
        /*00ba*/ 	.short	(.L_31 - .L_30)
.L_30:
        /*00bc*/ 	.word	0x00000000
        /*00c0*/ 	.short	0x0002
        /*00c2*/ 	.short	0x0010
        /*00c4*/ 	.byte	0x00, 0xf4, 0x21, 0x00


	//----- nvinfo : EIATTR_KPARAM_INFO
	.align		4
.L_31:
        /*00c8*/ 	.byte	0x04, 0x17
        /*00ca*/ 	.short	(.L_33 - .L_32)
.L_32:
        /*00cc*/ 	.word	0x00000000
        /*00d0*/ 	.short	0x0001
        /*00d2*/ 	.short	0x0008
        /*00d4*/ 	.byte	0x00, 0xf4, 0x21, 0x00


	//----- nvinfo : EIATTR_KPARAM_INFO
	.align		4
.L_33:
        /*00d8*/ 	.byte	0x04, 0x17
        /*00da*/ 	.short	(.L_35 - .L_34)
.L_34:
        /*00dc*/ 	.word	0x00000000
        /*00e0*/ 	.short	0x0000
        /*00e2*/ 	.short	0x0000
        /*00e4*/ 	.byte	0x00, 0xf4, 0x21, 0x00


	//----- nvinfo : EIATTR_SPARSE_MMA_MASK
	.align		4
.L_35:
        /*00e8*/ 	.byte	0x03, 0x50
        /*00ea*/ 	.short	0x0000


	//----- nvinfo : EIATTR_MAXREG_COUNT
	.align		4
        /*00ec*/ 	.byte	0x03, 0x1b
        /*00ee*/ 	.short	0x00ff


	//----- nvinfo : EIATTR_NUM_BARRIERS
	.align		4
        /*00f0*/ 	.byte	0x02, 0x4c
        /*00f2*/ 	.byte	0x01
	.zero		1


	//----- nvinfo : EIATTR_ANNOTATIONS
	.align		4
        /*00f4*/ 	.byte	0x04, 0x55
        /*00f6*/ 	.short	(.L_37 - .L_36)


	//   ....[0]....
.L_36:
        /*00f8*/ 	.word	0x00000001
        /*00fc*/ 	.byte	0x00, 0x19, 0x00, 0x00, 0x01, 0x00, 0x00, 0x00, 0x60, 0x19, 0x00, 0x00, 0x01, 0x00, 0x00, 0x00
        /* <DEDUP_REMOVED lines=87> */
        /*067c*/ 	.byte	0x90, 0x2b, 0x01, 0x00, 0x01, 0x00, 0x00, 0x00, 0xd0, 0x2c, 0x01, 0x00


	//----- nvinfo : EIATTR_MERCURY_ISA_VERSION
	.align		4
.L_37:
        /*0688*/ 	.byte	0x03, 0x5f
        /*068a*/ 	.short	0x0101


	//----- nvinfo : EIATTR_EXIT_INSTR_OFFSETS
	.align		4
        /*068c*/ 	.byte	0x04, 0x1c
        /*068e*/ 	.short	(.L_39 - .L_38)


	//   ....[0]....
.L_38:
        /*0690*/ 	.word	0x00014d80


	//   ....[1]....
        /*0694*/ 	.word	0x00014da0


	//----- nvinfo : EIATTR_REQNTID
	.align		4
.L_39:
        /*0698*/ 	.byte	0x04, 0x10
        /*069a*/ 	.short	(.L_41 - .L_40)
.L_40:
        /*069c*/ 	.word	0x00000080
        /*06a0*/ 	.word	0x00000001
        /*06a4*/ 	.word	0x00000001


	//----- nvinfo : EIATTR_CBANK_PARAM_SIZE
	.align		4
.L_41:
        /*06a8*/ 	.byte	0x03, 0x19
        /*06aa*/ 	.short	0x0050


	//----- nvinfo : EIATTR_PARAM_CBANK
	.align		4
        /*06ac*/ 	.byte	0x04, 0x0a
        /*06ae*/ 	.short	(.L_43 - .L_42)
	.align		4
.L_42:
        /*06b0*/ 	.word	index@(.nv.constant0.matmul_kernel)
        /*06b4*/ 	.short	0x0210
        /*06b6*/ 	.short	0x0050


	//----- nvinfo : EIATTR_SW_WAR
	.align		4
.L_43:
        /*06b8*/ 	.byte	0x04, 0x36
        /*06ba*/ 	.short	(.L_45 - .L_44)
.L_44:
        /*06bc*/ 	.word	0x00000008
.L_45:


//--------------------- .nv.callgraph             --------------------------
	.section	.nv.callgraph,"",@"SHT_CUDA_CALLGRAPH"
	.align	4
	.sectionentsize	8
	.align		4
        /*0000*/ 	.word	0x00000000
	.align		4
        /*0004*/ 	.word	0xffffffff
	.align		4
        /*0008*/ 	.word	0x00000000
	.align		4
        /*000c*/ 	.word	0xfffffffe
	.align		4
        /*0010*/ 	.word	0x00000000
	.align		4
        /*0014*/ 	.word	0xfffffffd
	.align		4
        /*0018*/ 	.word	0x00000000
	.align		4
        /*001c*/ 	.word	0xfffffffc


//--------------------- .text.matmul_kernel       --------------------------
	.section	.text.matmul_kernel,"ax",@progbits
	.align	128
        .global         matmul_kernel
        .type           matmul_kernel,@function
        .size           matmul_kernel,(.L_x_3 - matmul_kernel)
        .other          matmul_kernel,@"STO_CUDA_ENTRY STV_DEFAULT"
matmul_kernel:
.text.matmul_kernel:
[----:B------:R-:W1:Y:S08]  /*0000*/  LDC R1, c[0x0][0x28] ;  /* 0x00000a00ff017b82 */ /* 0x000e700000000800 */
[----:B------:R-:W2:Y:S01]  /*0010*/  LDC.64 R156, c[0x0][0x228] ;  /* 0x00008a00ff9c7b82 */ /* 0x000ea20000000a00 */
[----:B------:R-:W3:Y:S01]  /*0020*/  S2R R5, SR_CTAID.X ;  /* 0x0000000000057919 */ /* 0x000ee20000002500 */
[----:B------:R-:W-:Y:S01]  /*0030*/  ULDC.64 UR4, c[0x0][0x210] ;  /* 0x0000840000047ab9 */ /* 0x000fe20000000a00 */
[----:B-1----:R-:W-:Y:S01]  /*0040*/  VIADD R1, R1, 0xfffffee0 ;  /* 0xfffffee001017836 */ /* 0x002fe20000000000 */
[----:B------:R-:W-:Y:S01]  /*0050*/  ULDC.64 UR6, c[0x0][0x218] ;  /* 0x0000860000067ab9 */ /* 0x000fe20000000a00 */
[----:B------:R-:W1:Y:S01]  /*0060*/  S2R R230, SR_TID.X ;  /* 0x0000000000e67919 */ /* 0x000e620000002100 */
[----:B------:R-:W-:Y:S01]  /*0070*/  UMOV UR8, 0x400 ;  /* 0x0000040000087882 */ /* 0x000fe20000000000 */
[----:B------:R-:W-:Y:S01]  /*0080*/  ULDC.64 UR16, c[0x0][0x208] ;  /* 0x0000820000107ab9 */ /* 0x000fe20000000a00 */
[----:B------:R-:W4:Y:S01]  /*0090*/  LDC.64 R152, c[0x0][0x238] ;  /* 0x00008e00ff987b82 */ /* 0x000f220000000a00 */
[----:B--2---:R-:W-:-:S05]  /*00a0*/  VIADD R0, R157, 0x3f ;  /* 0x0000003f9d007836 */ /* 0x004fca0000000000 */
[----:B------:R-:W-:Y:S01]  /*00b0*/  SHF.R.S32.HI R3, RZ, 0x1f, R0 ;  /* 0x0000001fff037819 */ /* 0x000fe20000011400 */
[----:B----4-:R-:W-:-:S03]  /*00c0*/  IMAD.SHL.U32 R140, R152, 0x4, RZ ;  /* 0x00000004988c7824 */ /* 0x010fc600078e00ff */
[----:B------:R-:W-:Y:S01]  /*00d0*/  LEA.HI R3, R3, R0, RZ, 0x6 ;  /* 0x0000000003037211 */ /* 0x000fe200078f30ff */
[C---:B------:R-:W-:Y:S01]  /*00e0*/  IMAD.SHL.U32 R143, R152.reuse, 0x2, RZ ;  /* 0x00000002988f7824 */ /* 0x040fe200078e00ff */
[----:B---3--:R-:W-:Y:S01]  /*00f0*/  IABS R8, R5 ;  /* 0x0000000500087213 */ /* 0x008fe20000000000 */
[C---:B------:R-:W-:Y:S01]  /*0100*/  IMAD R142, R152.reuse, 0x3, RZ ;  /* 0x00000003988e7824 */ /* 0x040fe200078e02ff */
[----:B------:R-:W-:Y:S01]  /*0110*/  SHF.R.S32.HI R3, RZ, 0x6, R3 ;  /* 0x00000006ff037819 */ /* 0x000fe20000011403 */
[C---:B------:R-:W-:Y:S02]  /*0120*/  IMAD R127, R152.reuse, 0xc, RZ ;  /* 0x0000000c987f7824 */ /* 0x040fe400078e02ff */
[C---:B------:R-:W-:Y:S02]  /*0130*/  IMAD R139, R152.reuse, 0x5, RZ ;  /* 0x00000005988b7824 */ /* 0x040fe400078e02ff */
[----:B------:R-:W-:Y:S02]  /*0140*/  IMAD.SHL.U32 R4, R3, 0x8, RZ ;  /* 0x0000000803047824 */ /* 0x000fe400078e00ff */
[----:B------:R-:W-:-:S02]  /*0150*/  IMAD R138, R152, 0x6, RZ ;  /* 0x00000006988a7824 */ /* 0x000fc400078e02ff */
[C---:B------:R-:W-:Y:S01]  /*0160*/  IMAD R112, R152.reuse, 0x14, RZ ;  /* 0x0000001498707824 */ /* 0x040fe200078e02ff */
[-C--:B------:R-:W-:Y:S01]  /*0170*/  IABS R7, R4.reuse ;  /* 0x0000000400077213 */ /* 0x080fe20000000000 */
[C---:B------:R-:W-:Y:S01]  /*0180*/  IMAD R88, R152.reuse, 0x18, RZ ;  /* 0x0000001898587824 */ /* 0x040fe200078e02ff */
[----:B------:R-:W-:Y:S01]  /*0190*/  IABS R10, R4 ;  /* 0x00000004000a7213 */ /* 0x000fe20000000000 */
[C---:B------:R-:W-:Y:S01]  /*01a0*/  IMAD R137, R152.reuse, 0x7, RZ ;  /* 0x0000000798897824 */ /* 0x040fe200078e02ff */
[----:B------:R-:W2:Y:S01]  /*01b0*/  I2F.RP R0, R7 ;  /* 0x0000000700007306 */ /* 0x000ea20000209400 */
[C---:B------:R-:W-:Y:S02]  /*01c0*/  IMAD R106, R152.reuse, 0x1c, RZ ;  /* 0x0000001c986a7824 */ /* 0x040fe400078e02ff */
[C---:B------:R-:W-:Y:S02]  /*01d0*/  IMAD.SHL.U32 R136, R152.reuse, 0x8, RZ ;  /* 0x0000000898887824 */ /* 0x040fe400078e00ff */
[----:B------:R-:W-:-:S02]  /*01e0*/  IMAD R133, R152, 0x9, RZ ;  /* 0x0000000998857824 */ /* 0x000fc400078e02ff */
[C---:B------:R-:W-:Y:S02]  /*01f0*/  IMAD R104, R152.reuse, 0x24, RZ ;  /* 0x0000002498687824 */ /* 0x040fe400078e02ff */
[C---:B------:R-:W-:Y:S02]  /*0200*/  IMAD R132, R152.reuse, 0xa, RZ ;  /* 0x0000000a98847824 */ /* 0x040fe400078e02ff */
[C---:B------:R-:W-:Y:S02]  /*0210*/  IMAD R99, R152.reuse, 0x28, RZ ;  /* 0x0000002898637824 */ /* 0x040fe400078e02ff */
[C---:B------:R-:W-:Y:S01]  /*0220*/  IMAD R130, R152.reuse, 0xb, RZ ;  /* 0x0000000b98827824 */ /* 0x040fe200078e02ff */
[----:B--2---:R-:W2:Y:S01]  /*0230*/  MUFU.RCP R0, R0 ;  /* 0x0000000000007308 */ /* 0x004ea20000001000 */
[C---:B------:R-:W-:Y:S02]  /*0240*/  IMAD R96, R152.reuse, 0x2c, RZ ;  /* 0x0000002c98607824 */ /* 0x040fe400078e02ff */
[----:B------:R-:W-:-:S02]  /*0250*/  IMAD R92, R152, 0x30, RZ ;  /* 0x00000030985c7824 */ /* 0x000fc400078e02ff */
[C---:B------:R-:W-:Y:S02]  /*0260*/  IMAD R120, R152.reuse, 0xd, RZ ;  /* 0x0000000d98787824 */ /* 0x040fe400078e02ff */
[C---:B------:R-:W-:Y:S02]  /*0270*/  IMAD R126, R152.reuse, 0xe, RZ ;  /* 0x0000000e987e7824 */ /* 0x040fe400078e02ff */
[C---:B------:R-:W-:Y:S02]  /*0280*/  IMAD R129, R152.reuse, 0xf, RZ ;  /* 0x0000000f98817824 */ /* 0x040fe400078e02ff */
[C---:B------:R-:W-:Y:S02]  /*0290*/  IMAD.SHL.U32 R128, R152.reuse, 0x10, RZ ;  /* 0x0000001098807824 */ /* 0x040fe400078e00ff */
[C---:B------:R-:W-:Y:S02]  /*02a0*/  IMAD R167, R152.reuse, 0x44, RZ ;  /* 0x0000004498a77824 */ /* 0x040fe400078e02ff */
[----:B------:R-:W-:-:S02]  /*02b0*/  IMAD R161, R152, 0x48, RZ ;  /* 0x0000004898a17824 */ /* 0x000fc400078e02ff */
[----:B--2---:R-:W-:Y:S02]  /*02c0*/  VIADD R2, R0, 0xffffffe ;  /* 0x0ffffffe00027836 */ /* 0x004fe40000000000 */
[----:B------:R-:W-:Y:S02]  /*02d0*/  IMAD.MOV R0, RZ, RZ, -R10 ;  /* 0x000000ffff007224 */ /* 0x000fe400078e0a0a */
[----:B------:R2:W3:Y:S01]  /*02e0*/  F2I.FTZ.U32.TRUNC.NTZ R3, R2 ;  /* 0x0000000200037305 */ /* 0x0004e2000021f000 */
[C---:B------:R-:W-:Y:S02]  /*02f0*/  IMAD R125, R152.reuse, 0x11, RZ ;  /* 0x00000011987d7824 */ /* 0x040fe400078e02ff */
[C---:B------:R-:W-:Y:S02]  /*0300*/  IMAD R122, R152.reuse, 0x12, RZ ;  /* 0x00000012987a7824 */ /* 0x040fe400078e02ff */
[C---:B------:R-:W-:Y:S02]  /*0310*/  IMAD R131, R152.reuse, 0x4c, RZ ;  /* 0x0000004c98837824 */ /* 0x040fe400078e02ff */
[----:B------:R-:W-:-:S02]  /*0320*/  IMAD R141, R152, 0x50, RZ ;  /* 0x00000050988d7824 */ /* 0x000fc400078e02ff */
[----:B--2---:R-:W-:Y:S02]  /*0330*/  IMAD.MOV.U32 R2, RZ, RZ, RZ ;  /* 0x000000ffff027224 */ /* 0x004fe400078e00ff */
[C---:B------:R-:W-:Y:S02]  /*0340*/  IMAD R114, R152.reuse, 0x13, RZ ;  /* 0x0000001398727824 */ /* 0x040fe400078e02ff */
[C---:B------:R-:W-:Y:S02]  /*0350*/  IMAD R145, R152.reuse, 0x54, RZ ;  /* 0x0000005498917824 */ /* 0x040fe400078e02ff */
[----:B---3--:R-:W-:Y:S02]  /*0360*/  IMAD.MOV R6, RZ, RZ, -R3 ;  /* 0x000000ffff067224 */ /* 0x008fe400078e0a03 */
[----:B------:R-:W-:Y:S02]  /*0370*/  IMAD R123, R152, 0x58, RZ ;  /* 0x00000058987b7824 */ /* 0x000fe400078e02ff */
[----:B------:R-:W-:-:S02]  /*0380*/  IMAD R9, R6, R7, RZ ;  /* 0x0000000706097224 */ /* 0x000fc400078e02ff */
[----:B------:R-:W-:Y:S01]  /*0390*/  IMAD.MOV.U32 R6, RZ, RZ, R8 ;  /* 0x000000ffff067224 */ /* 0x000fe200078e0008 */
[----:B------:R-:W-:Y:S01]  /*03a0*/  IABS R8, R157 ;  /* 0x0000009d00087213 */ /* 0x000fe20000000000 */
[----:B------:R-:W-:-:S04]  /*03b0*/  IMAD.HI.U32 R3, R3, R9, R2 ;  /* 0x0000000903037227 */ /* 0x000fc800078e0002 */
[----:B------:R-:W-:Y:S02]  /*03c0*/  IMAD R100, R152, 0x16, RZ ;  /* 0x0000001698647824 */ /* 0x000fe400078e02ff */
[----:B------:R-:W-:-:S04]  /*03d0*/  IMAD.HI.U32 R3, R3, R6, RZ ;  /* 0x0000000603037227 */ /* 0x000fc800078e00ff */
[----:B------:R-:W-:Y:S02]  /*03e0*/  IMAD R0, R3, R0, R6 ;  /* 0x0000000003007224 */ /* 0x000fe400078e0206 */
[C---:B------:R-:W-:Y:S02]  /*03f0*/  IMAD R115, R152.reuse, 0x5c, RZ ;  /* 0x0000005c98737824 */ /* 0x040fe400078e02ff */
[C---:B------:R-:W-:Y:S01]  /*0400*/  IMAD R101, R152.reuse, 0x60, RZ ;  /* 0x0000006098657824 */ /* 0x040fe200078e02ff */
[----:B------:R-:W-:Y:S01]  /*0410*/  ISETP.GT.U32.AND P1, PT, R7, R0, PT ;  /* 0x000000000700720c */ /* 0x000fe20003f24070 */
[C---:B------:R-:W-:Y:S02]  /*0420*/  IMAD R108, R152.reuse, 0x17, RZ ;  /* 0x00000017986c7824 */ /* 0x040fe400078e02ff */
[C---:B------:R-:W-:Y:S02]  /*0430*/  IMAD R113, R152.reuse, 0x64, RZ ;  /* 0x0000006498717824 */ /* 0x040fe400078e02ff */
[----:B------:R-:W-:-:S02]  /*0440*/  IMAD R109, R152, 0x68, RZ ;  /* 0x00000068986d7824 */ /* 0x000fc400078e02ff */
[C---:B------:R-:W-:Y:S02]  /*0450*/  IMAD R110, R152.reuse, 0x1a, RZ ;  /* 0x0000001a986e7824 */ /* 0x040fe400078e02ff */
[C---:B------:R-:W-:Y:S02]  /*0460*/  IMAD R111, R152.reuse, 0x70, RZ ;  /* 0x00000070986f7824 */ /* 0x040fe400078e02ff */
[----:B------:R-:W-:Y:S02]  /*0470*/  IMAD R124, R152, 0x1b, RZ ;  /* 0x0000001b987c7824 */ /* 0x000fe400078e02ff */
[----:B------:R-:W-:Y:S02]  /*0480*/  @!P1 IMAD.IADD R0, R0, 0x1, -R7 ;  /* 0x0000000100009824 */ /* 0x000fe400078e0a07 */
[----:B------:R-:W-:Y:S01]  /*0490*/  @!P1 VIADD R3, R3, 0x1 ;  /* 0x0000000103039836 */ /* 0x000fe20000000000 */
[----:B------:R-:W-:Y:S01]  /*04a0*/  ISETP.NE.AND P1, PT, R4, RZ, PT ;  /* 0x000000ff0400720c */ /* 0x000fe20003f25270 */
[----:B------:R-:W-:Y:S01]  /*04b0*/  IMAD R107, R152, 0x78, RZ ;  /* 0x00000078986b7824 */ /* 0x000fe200078e02ff */
[----:B------:R-:W-:Y:S01]  /*04c0*/  ISETP.GE.U32.AND P0, PT, R0, R7, PT ;  /* 0x000000070000720c */ /* 0x000fe20003f06070 */
[C---:B------:R-:W-:Y:S01]  /*04d0*/  IMAD R121, R152.reuse, 0x1d, RZ ;  /* 0x0000001d98797824 */ /* 0x040fe200078e02ff */
[----:B------:R-:W-:Y:S01]  /*04e0*/  LOP3.LUT R0, R5, R4, RZ, 0x3c, !PT ;  /* 0x0000000405007212 */ /* 0x000fe200078e3cff */
[----:B------:R-:W-:-:S02]  /*04f0*/  IMAD R119, R152, 0x1e, RZ ;  /* 0x0000001e98777824 */ /* 0x000fc400078e02ff */
[----:B------:R-:W-:Y:S01]  /*0500*/  IMAD R118, R152, 0x1f, RZ ;  /* 0x0000001f98767824 */ /* 0x000fe200078e02ff */
[----:B------:R-:W-:Y:S01]  /*0510*/  ISETP.GE.AND P2, PT, R0, RZ, PT ;  /* 0x000000ff0000720c */ /* 0x000fe20003f46270 */
[----:B------:R-:W-:Y:S02]  /*0520*/  VIADD R0, R156, 0x7f ;  /* 0x0000007f9c007836 */ /* 0x000fe40000000000 */
[C---:B------:R-:W-:Y:S02]  /*0530*/  IMAD.SHL.U32 R117, R152.reuse, 0x20, RZ ;  /* 0x0000002098757824 */ /* 0x040fe400078e00ff */
[C---:B------:R-:W-:Y:S02]  /*0540*/  IMAD R206, R152.reuse, 0x84, RZ ;  /* 0x0000008498ce7824 */ /* 0x040fe400078e02ff */
[----:B------:R-:W-:Y:S02]  /*0550*/  @P0 VIADD R3, R3, 0x1 ;  /* 0x0000000103030836 */ /* 0x000fe40000000000 */
[----:B------:R-:W-:-:S02]  /*0560*/  IMAD R210, R152, 0x88, RZ ;  /* 0x0000008898d27824 */ /* 0x000fc400078e02ff */
[----:B------:R-:W-:Y:S01]  /*0570*/  IMAD.MOV.U32 R2, RZ, RZ, R3 ;  /* 0x000000ffff027224 */ /* 0x000fe200078e0003 */
[----:B------:R-:W-:Y:S01]  /*0580*/  SHF.R.S32.HI R3, RZ, 0x1f, R0 ;  /* 0x0000001fff037819 */ /* 0x000fe20000011400 */
[C---:B------:R-:W-:Y:S02]  /*0590*/  IMAD R116, R152.reuse, 0x21, RZ ;  /* 0x0000002198747824 */ /* 0x040fe400078e02ff */
[----:B------:R-:W-:Y:S01]  /*05a0*/  @!P2 IMAD.MOV R2, RZ, RZ, -R2 ;  /* 0x000000ffff02a224 */ /* 0x000fe200078e0a02 */
[----:B------:R-:W-:Y:S01]  /*05b0*/  @!P1 LOP3.LUT R2, RZ, R4, RZ, 0x33, !PT ;  /* 0x00000004ff029212 */ /* 0x000fe200078e33ff */
[C---:B------:R-:W-:Y:S01]  /*05c0*/  IMAD R105, R152.reuse, 0x22, RZ ;  /* 0x0000002298697824 */ /* 0x040fe200078e02ff */
[----:B------:R-:W-:Y:S01]  /*05d0*/  LEA.HI R3, R3, R0, RZ, 0x7 ;  /* 0x0000000003037211 */ /* 0x000fe200078f38ff */
[----:B------:R-:W-:Y:S02]  /*05e0*/  IMAD R212, R152, 0x8c, RZ ;  /* 0x0000008c98d47824 */ /* 0x000fe400078e02ff */
[----:B------:R-:W-:-:S02]  /*05f0*/  IMAD.SHL.U32 R13, R2, 0x8, RZ ;  /* 0x00000008020d7824 */ /* 0x000fc400078e00ff */
[----:B------:R-:W-:Y:S02]  /*0600*/  IMAD.MOV R2, RZ, RZ, -R2 ;  /* 0x000000ffff027224 */ /* 0x000fe400078e0a02 */
[----:B------:R-:W-:Y:S01]  /*0610*/  IMAD R202, R152, 0x90, RZ ;  /* 0x0000009098ca7824 */ /* 0x000fe200078e02ff */
[----:B------:R-:W-:Y:S01]  /*0620*/  LEA.HI.SX32 R3, R3, -R13, 0x19 ;  /* 0x8000000d03037211 */ /* 0x000fe200078fcaff */
[----:B------:R-:W-:Y:S02]  /*0630*/  IMAD R14, R4, R2, R5 ;  /* 0x00000002040e7224 */ /* 0x000fe400078e0205 */
[----:B------:R-:W-:Y:S01]  /*0640*/  IMAD.MOV.U32 R2, RZ, RZ, RZ ;  /* 0x000000ffff027224 */ /* 0x000fe200078e00ff */
[----:B------:R-:W-:Y:S01]  /*0650*/  VIMNMX R11, R3, 0x8, PT ;  /* 0x00000008030b7848 */ /* 0x000fe20003fe0100 */
[C---:B------:R-:W-:Y:S01]  /*0660*/  IMAD R196, R152.reuse, 0x94, RZ ;  /* 0x0000009498c47824 */ /* 0x040fe200078e02ff */
[----:B------:R-:W-:Y:S01]  /*0670*/  IABS R4, R14 ;  /* 0x0000000e00047213 */ /* 0x000fe20000000000 */
[C---:B------:R-:W-:Y:S01]  /*0680*/  IMAD R174, R152.reuse, 0x98, RZ ;  /* 0x0000009898ae7824 */ /* 0x040fe200078e02ff */
[----:B------:R-:W-:Y:S01]  /*0690*/  IABS R7, R11 ;  /* 0x0000000b00077213 */ /* 0x000fe20000000000 */
[----:B------:R-:W-:-:S02]  /*06a0*/  IMAD R103, R152, 0x25, RZ ;  /* 0x0000002598677824 */ /* 0x000fc400078e02ff */
[C---:B------:R-:W-:Y:S01]  /*06b0*/  IMAD R102, R152.reuse, 0x26, RZ ;  /* 0x0000002698667824 */ /* 0x040fe200078e02ff */
[----:B------:R-:W2:Y:S01]  /*06c0*/  I2F.RP R0, R7 ;  /* 0x0000000700007306 */ /* 0x000ea20000209400 */
[C---:B------:R-:W-:Y:S02]  /*06d0*/  IMAD R198, R152.reuse, 0x9c, RZ ;  /* 0x0000009c98c67824 */ /* 0x040fe400078e02ff */
[C---:B------:R-:W-:Y:S02]  /*06e0*/  IMAD R170, R152.reuse, 0xa0, RZ ;  /* 0x000000a098aa7824 */ /* 0x040fe400078e02ff */
[C---:B------:R-:W-:Y:S02]  /*06f0*/  IMAD R192, R152.reuse, 0xa4, RZ ;  /* 0x000000a498c07824 */ /* 0x040fe400078e02ff */
[C---:B------:R-:W-:Y:S02]  /*0700*/  IMAD R184, R152.reuse, 0xa8, RZ ;  /* 0x000000a898b87824 */ /* 0x040fe400078e02ff */
[----:B------:R-:W-:-:S02]  /*0710*/  IMAD R98, R152, 0x29, RZ ;  /* 0x0000002998627824 */ /* 0x000fc400078e02ff */
[C---:B------:R-:W-:Y:S02]  /*0720*/  IMAD R97, R152.reuse, 0x2a, RZ ;  /* 0x0000002a98617824 */ /* 0x040fe400078e02ff */
[C---:B------:R-:W-:Y:S01]  /*0730*/  IMAD R146, R152.reuse, 0xac, RZ ;  /* 0x000000ac98927824 */ /* 0x040fe200078e02ff */
[----:B--2---:R-:W2:Y:S01]  /*0740*/  MUFU.RCP R0, R0 ;  /* 0x0000000000007308 */ /* 0x004ea20000001000 */
[C---:B------:R-:W-:Y:S02]  /*0750*/  IMAD R178, R152.reuse, 0xb0, RZ ;  /* 0x000000b098b27824 */ /* 0x040fe400078e02ff */
[C---:B------:R-:W-:Y:S02]  /*0760*/  IMAD R164, R152.reuse, 0xb4, RZ ;  /* 0x000000b498a47824 */ /* 0x040fe400078e02ff */
[C---:B------:R-:W-:Y:S02]  /*0770*/  IMAD R168, R152.reuse, 0xb8, RZ ;  /* 0x000000b898a87824 */ /* 0x040fe400078e02ff */
[----:B------:R-:W-:-:S02]  /*0780*/  IMAD R95, R152, 0x2d, RZ ;  /* 0x0000002d985f7824 */ /* 0x000fc400078e02ff */
[C---:B------:R-:W-:Y:S02]  /*0790*/  IMAD R94, R152.reuse, 0x2e, RZ ;  /* 0x0000002e985e7824 */ /* 0x040fe400078e02ff */
[C---:B------:R-:W-:Y:S02]  /*07a0*/  IMAD R162, R152.reuse, 0xbc, RZ ;  /* 0x000000bc98a27824 */ /* 0x040fe400078e02ff */
[C---:B------:R-:W-:Y:S02]  /*07b0*/  IMAD R93, R152.reuse, 0x2f, RZ ;  /* 0x0000002f985d7824 */ /* 0x040fe400078e02ff */
[----:B------:R-:W-:Y:S02]  /*07c0*/  IMAD R148, R152, 0xcc, RZ ;  /* 0x000000cc98947824 */ /* 0x000fe400078e02ff */
[----:B--2---:R-:W-:-:S06]  /*07d0*/  VIADD R3, R0, 0xffffffe ;  /* 0x0ffffffe00037836 */ /* 0x004fcc0000000000 */
[----:B------:R-:W2:Y:S02]  /*07e0*/  F2I.FTZ.U32.TRUNC.NTZ R3, R3 ;  /* 0x0000000300037305 */ /* 0x000ea4000021f000 */
[----:B--2---:R-:W-:-:S04]  /*07f0*/  IMAD.MOV R6, RZ, RZ, -R3 ;  /* 0x000000ffff067224 */ /* 0x004fc800078e0a03 */
[----:B------:R-:W-:Y:S01]  /*0800*/  IMAD R5, R6, R7, RZ ;  /* 0x0000000706057224 */ /* 0x000fe200078e02ff */
[----:B------:R-:W-:-:S03]  /*0810*/  IABS R6, R11 ;  /* 0x0000000b00067213 */ /* 0x000fc60000000000 */
[----:B------:R-:W-:-:S04]  /*0820*/  IMAD.HI.U32 R2, R3, R5, R2 ;  /* 0x0000000503027227 */ /* 0x000fc800078e0002 */
[----:B------:R-:W-:Y:S01]  /*0830*/  IMAD.MOV.U32 R5, RZ, RZ, R4 ;  /* 0x000000ffff057224 */ /* 0x000fe200078e0004 */
[----:B------:R-:W-:Y:S01]  /*0840*/  IABS R4, R156 ;  /* 0x0000009c00047213 */ /* 0x000fe20000000000 */
[----:B------:R-:W-:Y:S02]  /*0850*/  IMAD.MOV.U32 R3, RZ, RZ, R8 ;  /* 0x000000ffff037224 */ /* 0x000fe400078e0008 */
[----:B------:R-:W-:Y:S02]  /*0860*/  IMAD.MOV R0, RZ, RZ, -R6 ;  /* 0x000000ffff007224 */ /* 0x000fe400078e0a06 */
[----:B------:R-:W-:Y:S01]  /*0870*/  IMAD.HI.U32 R2, R2, R5, RZ ;  /* 0x0000000502027227 */ /* 0x000fe200078e00ff */
[----:B------:R-:W2:Y:S03]  /*0880*/  I2F.RP R6, R3 ;  /* 0x0000000300067306 */ /* 0x000ea60000209400 */
[----:B------:R-:W-:-:S05]  /*0890*/  IMAD R0, R2, R0, R5 ;  /* 0x0000000002007224 */ /* 0x000fca00078e0205 */
[----:B------:R-:W-:Y:S01]  /*08a0*/  ISETP.GT.U32.AND P1, PT, R7, R0, PT ;  /* 0x000000000700720c */ /* 0x000fe20003f24070 */
[----:B------:R-:W3:Y:S08]  /*08b0*/  I2F.RP R5, R4 ;  /* 0x0000000400057306 */ /* 0x000ef00000209400 */
[----:B--2---:R-:W2:Y:S04]  /*08c0*/  MUFU.RCP R6, R6 ;  /* 0x0000000600067308 */ /* 0x004ea80000001000 */
[----:B------:R-:W-:-:S02]  /*08d0*/  @!P1 IMAD.IADD R0, R0, 0x1, -R7 ;  /* 0x0000000100009824 */ /* 0x000fc400078e0a07 */
[----:B------:R-:W-:Y:S01]  /*08e0*/  @!P1 VIADD R2, R2, 0x1 ;  /* 0x0000000102029836 */ /* 0x000fe20000000000 */
[----:B------:R-:W-:Y:S01]  /*08f0*/  ISETP.NE.AND P1, PT, R11, RZ, PT ;  /* 0x000000ff0b00720c */ /* 0x000fe20003f25270 */
[----:B---3--:R-:W3:Y:S01]  /*0900*/  MUFU.RCP R5, R5 ;  /* 0x0000000500057308 */ /* 0x008ee20000001000 */
[----:B------:R-:W-:Y:S02]  /*0910*/  ISETP.GE.U32.AND P0, PT, R0, R7, PT ;  /* 0x000000070000720c */ /* 0x000fe40003f06070 */
[----:B------:R-:W-:-:S04]  /*0920*/  LOP3.LUT R0, R14, R11, RZ, 0x3c, !PT ;  /* 0x0000000b0e007212 */ /* 0x000fc800078e3cff */
[----:B------:R-:W-:Y:S01]  /*0930*/  ISETP.GE.AND P2, PT, R0, RZ, PT ;  /* 0x000000ff0000720c */ /* 0x000fe20003f46270 */
[----:B--2---:R-:W-:-:S04]  /*0940*/  VIADD R8, R6, 0xffffffe ;  /* 0x0ffffffe06087836 */ /* 0x004fc80000000000 */
[----:B------:R2:W4:Y:S02]  /*0950*/  F2I.FTZ.U32.TRUNC.NTZ R9, R8 ;  /* 0x0000000800097305 */ /* 0x000524000021f000 */
[----:B------:R-:W-:Y:S02]  /*0960*/  @P0 VIADD R2, R2, 0x1 ;  /* 0x0000000102020836 */ /* 0x000fe40000000000 */
[----:B---3--:R-:W-:Y:S01]  /*0970*/  VIADD R6, R5, 0xffffffe ;  /* 0x0ffffffe05067836 */ /* 0x008fe20000000000 */
[----:B-1----:R-:W-:-:S03]  /*0980*/  SHF.R.U32.HI R5, RZ, 0x6, R230 ;  /* 0x00000006ff057819 */ /* 0x002fc600000116e6 */
[----:B------:R-:W-:Y:S01]  /*0990*/  @!P2 IMAD.MOV R2, RZ, RZ, -R2 ;  /* 0x000000ffff02a224 */ /* 0x000fe200078e0a02 */
[----:B------:R-:W-:Y:S01]  /*09a0*/  @!P1 LOP3.LUT R2, RZ, R11, RZ, 0x33, !PT ;  /* 0x0000000bff029212 */ /* 0x000fe200078e33ff */
[----:B------:R-:W1:Y:S01]  /*09b0*/  F2I.FTZ.U32.TRUNC.NTZ R7, R6 ;  /* 0x0000000600077305 */ /* 0x000e62000021f000 */
[----:B------:R-:W-:Y:S01]  /*09c0*/  SGXT.U32 R5, R5, 0x1 ;  /* 0x000000010505781a */ /* 0x000fe20000000000 */
[----:B--2---:R-:W-:Y:S02]  /*09d0*/  IMAD.MOV.U32 R8, RZ, RZ, RZ ;  /* 0x000000ffff087224 */ /* 0x004fe400078e00ff */
[----:B------:R-:W-:Y:S02]  /*09e0*/  IMAD.SHL.U32 R0, R2, 0x40, RZ ;  /* 0x0000004002007824 */ /* 0x000fe400078e00ff */
[----:B----4-:R-:W-:Y:S02]  /*09f0*/  IMAD.MOV R12, RZ, RZ, -R9 ;  /* 0x000000ffff0c7224 */ /* 0x010fe400078e0a09 */
[----:B------:R-:W-:Y:S01]  /*0a00*/  IMAD.MOV R2, RZ, RZ, -R2 ;  /* 0x000000ffff027224 */ /* 0x000fe200078e0a02 */
[----:B------:R-:W-:Y:S01]  /*0a10*/  LOP3.LUT R10, R0, R5, RZ, 0xfc, !PT ;  /* 0x00000005000a7212 */ /* 0x000fe200078efcff */
[----:B------:R-:W-:-:S02]  /*0a20*/  IMAD R5, R12, R3, RZ ;  /* 0x000000030c057224 */ /* 0x000fc400078e02ff */
[----:B------:R-:W-:Y:S01]  /*0a30*/  IMAD R2, R11, R2, R14 ;  /* 0x000000020b027224 */ /* 0x000fe200078e020e */
[C---:B------:R-:W-:Y:S01]  /*0a40*/  LOP3.LUT R16, R10.reuse, 0x3e, RZ, 0xfc, !PT ;  /* 0x0000003e0a107812 */ /* 0x040fe200078efcff */
[----:B------:R-:W-:Y:S01]  /*0a50*/  IMAD.HI.U32 R8, R9, R5, R8 ;  /* 0x0000000509087227 */ /* 0x000fe200078e0008 */
[----:B------:R-:W-:Y:S02]  /*0a60*/  IABS R12, R10 ;  /* 0x0000000a000c7213 */ /* 0x000fe40000000000 */
[----:B------:R-:W-:Y:S01]  /*0a70*/  IABS R18, R16 ;  /* 0x0000001000127213 */ /* 0x000fe20000000000 */
[----:B-1----:R-:W-:Y:S01]  /*0a80*/  IMAD.MOV R15, RZ, RZ, -R7 ;  /* 0x000000ffff0f7224 */ /* 0x002fe200078e0a07 */
[----:B------:R-:W-:Y:S01]  /*0a90*/  LOP3.LUT R21, R10, 0x8, RZ, 0xfc, !PT ;  /* 0x000000080a157812 */ /* 0x000fe200078efcff */
[----:B------:R-:W-:Y:S01]  /*0aa0*/  IMAD.MOV.U32 R6, RZ, RZ, RZ ;  /* 0x000000ffff067224 */ /* 0x000fe200078e00ff */
[----:B------:R-:W-:Y:S01]  /*0ab0*/  ISETP.GE.AND P1, PT, R16, RZ, PT ;  /* 0x000000ff1000720c */ /* 0x000fe20003f26270 */
[----:B------:R-:W-:Y:S01]  /*0ac0*/  IMAD R11, R15, R4, RZ ;  /* 0x000000040f0b7224 */ /* 0x000fe200078e02ff */
[----:B------:R-:W-:Y:S01]  /*0ad0*/  LOP3.LUT R15, R10, 0x2, RZ, 0xfc, !PT ;  /* 0x000000020a0f7812 */ /* 0x000fe200078efcff */
[----:B------:R-:W-:Y:S01]  /*0ae0*/  IMAD.HI.U32 R9, R8, R18, RZ ;  /* 0x0000001208097227 */ /* 0x000fe200078e00ff */
[----:B------:R-:W-:-:S02]  /*0af0*/  IABS R16, R21 ;  /* 0x0000001500107213 */ /* 0x000fc40000000000 */
[----:B------:R-:W-:Y:S01]  /*0b00*/  IABS R14, R15 ;  /* 0x0000000f000e7213 */ /* 0x000fe20000000000 */
[----:B------:R-:W-:Y:S01]  /*0b10*/  IMAD.HI.U32 R7, R7, R11, R6 ;  /* 0x0000000b07077227 */ /* 0x000fe200078e0006 */
[C---:B------:R-:W-:Y:S02]  /*0b20*/  LOP3.LUT R19, R10.reuse, 0x6, RZ, 0xfc, !PT ;  /* 0x000000060a137812 */ /* 0x040fe400078efcff */
[C---:B------:R-:W-:Y:S01]  /*0b30*/  LOP3.LUT R24, R10.reuse, 0xc, RZ, 0xfc, !PT ;  /* 0x0000000c0a187812 */ /* 0x040fe200078efcff */
[----:B------:R-:W-:Y:S01]  /*0b40*/  IMAD.MOV R11, RZ, RZ, -R9 ;  /* 0x000000ffff0b7224 */ /* 0x000fe200078e0a09 */
[----:B------:R-:W-:Y:S01]  /*0b50*/  LOP3.LUT R23, R10, 0xa, RZ, 0xfc, !PT ;  /* 0x0000000a0a177812 */ /* 0x000fe200078efcff */
[----:B------:R-:W-:Y:S01]  /*0b60*/  IMAD.HI.U32 R5, R8, R12, RZ ;  /* 0x0000000c08057227 */ /* 0x000fe200078e00ff */
[----:B------:R-:W-:Y:S02]  /*0b70*/  IABS R17, R24 ;  /* 0x0000001800117213 */ /* 0x000fe40000000000 */
[----:B------:R-:W-:Y:S01]  /*0b80*/  ISETP.GE.AND P6, PT, R15, RZ, PT ;  /* 0x000000ff0f00720c */ /* 0x000fe20003fc6270 */
[----:B------:R-:W-:Y:S01]  /*0b90*/  IMAD R18, R3, R11, R18 ;  /* 0x0000000b03127224 */ /* 0x000fe200078e0212 */
[----:B------:R-:W-:Y:S01]  /*0ba0*/  IABS R15, R23 ;  /* 0x00000017000f7213 */ /* 0x000fe20000000000 */
[----:B------:R-:W-:Y:S01]  /*0bb0*/  IMAD.MOV R6, RZ, RZ, -R5 ;  /* 0x000000ffff067224 */ /* 0x000fe200078e0a05 */
[C---:B------:R-:W-:Y:S01]  /*0bc0*/  LOP3.LUT R25, R10.reuse, 0x16, RZ, 0xfc, !PT ;  /* 0x000000160a197812 */ /* 0x040fe200078efcff */
[----:B------:R-:W-:Y:S01]  /*0bd0*/  IMAD.IADD R5, R13, 0x1, R2 ;  /* 0x000000010d057824 */ /* 0x000fe200078e0202 */
[C---:B------:R-:W-:Y:S01]  /*0be0*/  ISETP.GT.U32.AND P2, PT, R3.reuse, R18, PT ;  /* 0x000000120300720c */ /* 0x040fe20003f44070 */
[C---:B------:R-:W-:Y:S01]  /*0bf0*/  IMAD R2, R3.reuse, R6, R12 ;  /* 0x0000000603027224 */ /* 0x040fe200078e020c */
[----:B------:R-:W-:Y:S01]  /*0c00*/  LOP3.LUT R12, R10, 0x4, RZ, 0xfc, !PT ;  /* 0x000000040a0c7812 */ /* 0x000fe200078efcff */
[----:B------:R-:W-:Y:S01]  /*0c10*/  IMAD.MOV.U32 R9, RZ, RZ, R14 ;  /* 0x000000ffff097224 */ /* 0x000fe200078e000e */
[----:B------:R-:W-:Y:S01]  /*0c20*/  IABS R14, R19 ;  /* 0x00000013000e7213 */ /* 0x000fe20000000000 */
[----:B------:R-:W-:Y:S01]  /*0c30*/  IMAD.HI.U32 R13, R8, R17, RZ ;  /* 0x00000011080d7227 */ /* 0x000fe200078e00ff */
[----:B------:R-:W-:-:S02]  /*0c40*/  ISETP.GT.U32.AND P0, PT, R3, R2, PT ;  /* 0x000000020300720c */ /* 0x000fc40003f04070 */
[----:B------:R-:W-:Y:S01]  /*0c50*/  ISETP.GE.AND P4, PT, R12, RZ, PT ;  /* 0x000000ff0c00720c */ /* 0x000fe20003f86270 */
[----:B------:R-:W-:Y:S01]  /*0c60*/  IMAD.HI.U32 R6, R8, R9, RZ ;  /* 0x0000000908067227 */ /* 0x000fe200078e00ff */
[----:B------:R-:W-:Y:S02]  /*0c70*/  IABS R12, R12 ;  /* 0x0000000c000c7213 */ /* 0x000fe40000000000 */
[C---:B------:R-:W-:Y:S01]  /*0c80*/  LOP3.LUT R26, R10.reuse, 0x18, RZ, 0xfc, !PT ;  /* 0x000000180a1a7812 */ /* 0x040fe200078efcff */
[----:B------:R-:W-:Y:S01]  /*0c90*/  IMAD.MOV R6, RZ, RZ, -R6 ;  /* 0x000000ffff067224 */ /* 0x000fe200078e0a06 */
[----:B------:R-:W-:Y:S01]  /*0ca0*/  LOP3.LUT R27, R10, 0x22, RZ, 0xfc, !PT ;  /* 0x000000220a1b7812 */ /* 0x000fe200078efcff */
[----:B------:R-:W-:Y:S01]  /*0cb0*/  @!P2 IMAD.IADD R18, R18, 0x1, -R3 ;  /* 0x000000011212a824 */ /* 0x000fe200078e0a03 */
[C---:B------:R-:W-:Y:S01]  /*0cc0*/  LOP3.LUT R33, R10.reuse, 0x2c, RZ, 0xfc, !PT ;  /* 0x0000002c0a217812 */ /* 0x040fe200078efcff */
[C---:B------:R-:W-:Y:S01]  /*0cd0*/  IMAD R6, R3.reuse, R6, R9 ;  /* 0x0000000603067224 */ /* 0x040fe200078e0209 */
[----:B------:R-:W-:Y:S01]  /*0ce0*/  LOP3.LUT R37, R10, 0x30, RZ, 0xfc, !PT ;  /* 0x000000300a257812 */ /* 0x000fe200078efcff */
[----:B------:R-:W-:Y:S01]  /*0cf0*/  IMAD.HI.U32 R9, R8, R12, RZ ;  /* 0x0000000c08097227 */ /* 0x000fe200078e00ff */
[----:B------:R-:W-:-:S02]  /*0d00*/  ISETP.GT.U32.AND P5, PT, R3, R18, PT ;  /* 0x000000120300720c */ /* 0x000fc40003fa4070 */
[C---:B------:R-:W-:Y:S01]  /*0d10*/  ISETP.GT.U32.AND P3, PT, R3.reuse, R6, PT ;  /* 0x000000060300720c */ /* 0x040fe20003f64070 */
[----:B------:R-:W-:Y:S01]  /*0d20*/  @!P0 IMAD.IADD R2, R2, 0x1, -R3 ;  /* 0x0000000102028824 */ /* 0x000fe200078e0a03 */
[----:B------:R-:W-:Y:S01]  /*0d30*/  IABS R42, R33 ;  /* 0x00000021002a7213 */ /* 0x000fe20000000000 */
[----:B------:R-:W-:Y:S01]  /*0d40*/  IMAD.MOV R9, RZ, RZ, -R9 ;  /* 0x000000ffff097224 */ /* 0x000fe200078e0a09 */
[----:B------:R-:W-:Y:S01]  /*0d50*/  IABS R46, R37 ;  /* 0x00000025002e7213 */ /* 0x000fe20000000000 */
[----:B------:R-:W-:Y:S01]  /*0d60*/  IMAD.HI.U32 R11, R8, R14, RZ ;  /* 0x0000000e080b7227 */ /* 0x000fe200078e00ff */
[C---:B------:R-:W-:Y:S02]  /*0d70*/  ISETP.GT.U32.AND P0, PT, R3.reuse, R2, PT ;  /* 0x000000020300720c */ /* 0x040fe40003f04070 */
[C---:B------:R-:W-:Y:S01]  /*0d80*/  LOP3.LUT R31, R10.reuse, 0x2a, RZ, 0xfc, !PT ;  /* 0x0000002a0a1f7812 */ /* 0x040fe200078efcff */
[C---:B------:R-:W-:Y:S01]  /*0d90*/  IMAD R12, R3.reuse, R9, R12 ;  /* 0x00000009030c7224 */ /* 0x040fe200078e020c */
[----:B------:R-:W-:Y:S01]  /*0da0*/  LOP3.LUT R43, R10, 0x36, RZ, 0xfc, !PT ;  /* 0x000000360a2b7812 */ /* 0x000fe200078efcff */
[----:B------:R-:W-:Y:S01]  /*0db0*/  @!P5 IMAD.IADD R18, R18, 0x1, -R3 ;  /* 0x000000011212d824 */ /* 0x000fe200078e0a03 */
[----:B------:R-:W-:Y:S01]  /*0dc0*/  ISETP.GE.AND P5, PT, R10, RZ, PT ;  /* 0x000000ff0a00720c */ /* 0x000fe20003fa6270 */
[----:B------:R-:W-:Y:S01]  /*0dd0*/  IMAD.HI.U32 R9, R8, R16, RZ ;  /* 0x0000001008097227 */ /* 0x000fe200078e00ff */
[----:B------:R-:W-:-:S02]  /*0de0*/  ISETP.GT.U32.AND P2, PT, R3, R12, PT ;  /* 0x0000000c0300720c */ /* 0x000fc40003f44070 */
[----:B------:R-:W-:Y:S01]  /*0df0*/  IABS R40, R31 ;  /* 0x0000001f00287213 */ /* 0x000fe20000000000 */
[----:B------:R-:W-:Y:S01]  /*0e00*/  @!P3 IMAD.IADD R6, R6, 0x1, -R3 ;  /* 0x000000010606b824 */ /* 0x000fe200078e0a03 */
[C---:B------:R-:W-:Y:S01]  /*0e10*/  LOP3.LUT R39, R10.reuse, 0x32, RZ, 0xfc, !PT ;  /* 0x000000320a277812 */ /* 0x040fe200078efcff */
[----:B------:R-:W-:Y:S01]  /*0e20*/  IMAD.MOV R9, RZ, RZ, -R9 ;  /* 0x000000ffff097224 */ /* 0x000fe200078e0a09 */
[----:B------:R-:W-:Y:S01]  /*0e30*/  LOP3.LUT R35, R10, 0x2e, RZ, 0xfc, !PT ;  /* 0x0000002e0a237812 */ /* 0x000fe200078efcff */
[--C-:B------:R-:W-:Y:S01]  /*0e40*/  @!P0 IMAD.IADD R2, R2, 0x1, -R3.reuse ;  /* 0x0000000102028824 */ /* 0x100fe200078e0a03 */
[C---:B------:R-:W-:Y:S01]  /*0e50*/  ISETP.GT.U32.AND P3, PT, R3.reuse, R6, PT ;  /* 0x000000060300720c */ /* 0x040fe20003f64070 */
[----:B------:R-:W-:Y:S01]  /*0e60*/  IMAD R16, R3, R9, R16 ;  /* 0x0000000903107224 */ /* 0x000fe200078e0210 */
[----:B------:R-:W-:Y:S01]  /*0e70*/  IABS R48, R39 ;  /* 0x0000002700307213 */ /* 0x000fe20000000000 */
[----:B------:R-:W-:Y:S01]  /*0e80*/  IMAD.MOV.U32 R9, RZ, RZ, R2 ;  /* 0x000000ffff097224 */ /* 0x000fe200078e0002 */
[----:B------:R-:W-:Y:S01]  /*0e90*/  IABS R44, R35 ;  /* 0x00000023002c7213 */ /* 0x000fe20000000000 */
[----:B------:R-:W-:Y:S01]  /*0ea0*/  @!P2 IMAD.IADD R12, R12, 0x1, -R3 ;  /* 0x000000010c0ca824 */ /* 0x000fe200078e0a03 */
[----:B------:R-:W-:Y:S01]  /*0eb0*/  ISETP.GE.AND P2, PT, R19, RZ, PT ;  /* 0x000000ff1300720c */ /* 0x000fe20003f46270 */
[----:B------:R-:W-:Y:S01]  /*0ec0*/  IMAD.MOV R11, RZ, RZ, -R11 ;  /* 0x000000ffff0b7224 */ /* 0x000fe200078e0a0b */
[C---:B------:R-:W-:Y:S01]  /*0ed0*/  LOP3.LUT R19, R10.reuse, 0x10, RZ, 0xfc, !PT ;  /* 0x000000100a137812 */ /* 0x040fe200078efcff */
[----:B------:R-:W-:Y:S01]  /*0ee0*/  @!P5 IMAD.MOV R9, RZ, RZ, -R9 ;  /* 0x000000ffff09d224 */ /* 0x000fe200078e0a09 */
[C---:B------:R-:W-:Y:S01]  /*0ef0*/  ISETP.GT.U32.AND P5, PT, R3.reuse, R12, PT ;  /* 0x0000000c0300720c */ /* 0x040fe20003fa4070 */
[----:B------:R-:W-:Y:S01]  /*0f00*/  IMAD R14, R3, R11, R14 ;  /* 0x0000000b030e7224 */ /* 0x000fe200078e020e */
[----:B------:R-:W-:Y:S01]  /*0f10*/  LOP3.LUT R41, R10, 0x34, RZ, 0xfc, !PT ;  /* 0x000000340a297812 */ /* 0x000fe200078efcff */
[----:B------:R-:W-:Y:S01]  /*0f20*/  IMAD.HI.U32 R11, R8, R15, RZ ;  /* 0x0000000f080b7227 */ /* 0x000fe200078e00ff */
[----:B------:R-:W-:-:S02]  /*0f30*/  LOP3.LUT R45, R10, 0x38, RZ, 0xfc, !PT ;  /* 0x000000380a2d7812 */ /* 0x000fc400078efcff */
[----:B------:R-:W-:Y:S01]  /*0f40*/  ISETP.GT.U32.AND P0, PT, R3, R14, PT ;  /* 0x0000000e0300720c */ /* 0x000fe20003f04070 */
[----:B------:R-:W-:Y:S01]  /*0f50*/  @!P3 IMAD.IADD R6, R6, 0x1, -R3 ;  /* 0x000000010606b824 */ /* 0x000fe200078e0a03 */
[----:B------:R-:W-:Y:S01]  /*0f60*/  ISETP.GE.AND P3, PT, R21, RZ, PT ;  /* 0x000000ff1500720c */ /* 0x000fe20003f66270 */
[----:B------:R-:W-:Y:S01]  /*0f70*/  IMAD.MOV R22, RZ, RZ, -R13 ;  /* 0x000000ffff167224 */ /* 0x000fe200078e0a0d */
[C---:B------:R-:W-:Y:S01]  /*0f80*/  LOP3.LUT R21, R10.reuse, 0x12, RZ, 0xfc, !PT ;  /* 0x000000120a157812 */ /* 0x040fe200078efcff */
[----:B------:R-:W-:Y:S01]  /*0f90*/  IMAD.MOV R20, RZ, RZ, -R11 ;  /* 0x000000ffff147224 */ /* 0x000fe200078e0a0b */
[----:B------:R-:W-:Y:S01]  /*0fa0*/  IABS R50, R41 ;  /* 0x0000002900327213 */ /* 0x000fe20000000000 */
[----:B------:R-:W-:Y:S01]  /*0fb0*/  IMAD.MOV.U32 R11, RZ, RZ, R6 ;  /* 0x000000ffff0b7224 */ /* 0x000fe200078e0006 */
[C---:B------:R-:W-:Y:S01]  /*0fc0*/  LOP3.LUT R47, R10.reuse, 0x3a, RZ, 0xfc, !PT ;  /* 0x0000003a0a2f7812 */ /* 0x040fe200078efcff */
[C---:B------:R-:W-:Y:S01]  /*0fd0*/  IMAD R6, R3.reuse, R22, R17 ;  /* 0x0000001603067224 */ /* 0x040fe200078e0211 */
[----:B------:R-:W-:Y:S01]  /*0fe0*/  LOP3.LUT R17, R10, 0xe, RZ, 0xfc, !PT ;  /* 0x0000000e0a117812 */ /* 0x000fe200078efcff */
[--C-:B------:R-:W-:Y:S01]  /*0ff0*/  @!P5 IMAD.IADD R12, R12, 0x1, -R3.reuse ;  /* 0x000000010c0cd824 */ /* 0x100fe200078e0a03 */
[----:B------:R-:W-:Y:S01]  /*1000*/  IABS R22, R21 ;  /* 0x0000001500167213 */ /* 0x000fe20000000000 */
[----:B------:R-:W-:Y:S01]  /*1010*/  @!P0 IMAD.IADD R14, R14, 0x1, -R3 ;  /* 0x000000010e0e8824 */ /* 0x000fe200078e0a03 */
[C---:B------:R-:W-:Y:S01]  /*1020*/  ISETP.GT.U32.AND P5, PT, R3.reuse, R6, PT ;  /* 0x000000060300720c */ /* 0x040fe20003fa4070 */
[C---:B------:R-:W-:Y:S01]  /*1030*/  IMAD R2, R3.reuse, R20, R15 ;  /* 0x0000001403027224 */ /* 0x040fe200078e020f */
[----:B------:R-:W-:Y:S01]  /*1040*/  IABS R20, R19 ;  /* 0x0000001300147213 */ /* 0x000fe20000000000 */
[----:B------:R-:W-:Y:S01]  /*1050*/  IMAD.MOV.U32 R29, RZ, RZ, R18 ;  /* 0x000000ffff1d7224 */ /* 0x000fe200078e0012 */
[----:B------:R-:W-:Y:S01]  /*1060*/  IABS R18, R17 ;  /* 0x0000001100127213 */ /* 0x000fe20000000000 */
[----:B------:R-:W-:Y:S01]  /*1070*/  @!P6 IMAD.MOV R11, RZ, RZ, -R11 ;  /* 0x000000ffff0be224 */ /* 0x000fe200078e0a0b */
[C---:B------:R-:W-:Y:S01]  /*1080*/  ISETP.GT.U32.AND P0, PT, R3.reuse, R14, PT ;  /* 0x0000000e0300720c */ /* 0x040fe20003f04070 */
[----:B------:R-:W-:Y:S01]  /*1090*/  @!P1 IMAD.MOV R29, RZ, RZ, -R29 ;  /* 0x000000ffff1d9224 */ /* 0x000fe200078e0a1d */
[C---:B------:R-:W-:Y:S01]  /*10a0*/  ISETP.GT.U32.AND P6, PT, R3.reuse, R2, PT ;  /* 0x000000020300720c */ /* 0x040fe20003fc4070 */
[----:B------:R-:W-:Y:S01]  /*10b0*/  IMAD.HI.U32 R13, R8, R18, RZ ;  /* 0x00000012080d7227 */ /* 0x000fe200078e00ff */
[----:B------:R-:W-:-:S02]  /*10c0*/  ISETP.GT.U32.AND P1, PT, R3, R16, PT ;  /* 0x000000100300720c */ /* 0x000fc40003f24070 */
[----:B------:R-:W-:Y:S01]  /*10d0*/  IABS R54, R47 ;  /* 0x0000002f00367213 */ /* 0x000fe20000000000 */
[----:B------:R-:W-:Y:S02]  /*10e0*/  @!P5 IMAD.IADD R6, R6, 0x1, -R3 ;  /* 0x000000010606d824 */ /* 0x000fe400078e0a03 */
[----:B------:R-:W-:Y:S02]  /*10f0*/  @!P4 IMAD.MOV R12, RZ, RZ, -R12 ;  /* 0x000000ffff0cc224 */ /* 0x000fe400078e0a0c */
[----:B------:R-:W-:Y:S01]  /*1100*/  IMAD.MOV R15, RZ, RZ, -R13 ;  /* 0x000000ffff0f7224 */ /* 0x000fe200078e0a0d */
[----:B------:R-:W-:Y:S01]  /*1110*/  ISETP.GT.U32.AND P4, PT, R3, R6, PT ;  /* 0x000000060300720c */ /* 0x000fe20003f84070 */
[----:B------:R-:W-:-:S04]  /*1120*/  IMAD.HI.U32 R13, R8, R20, RZ ;  /* 0x00000014080d7227 */ /* 0x000fc800078e00ff */
[----:B------:R-:W-:Y:S01]  /*1130*/  @!P0 IMAD.IADD R14, R14, 0x1, -R3 ;  /* 0x000000010e0e8824 */ /* 0x000fe200078e0a03 */
[----:B------:R-:W-:Y:S01]  /*1140*/  ISETP.GE.AND P0, PT, R23, RZ, PT ;  /* 0x000000ff1700720c */ /* 0x000fe20003f06270 */
[C---:B------:R-:W-:Y:S01]  /*1150*/  IMAD R18, R3.reuse, R15, R18 ;  /* 0x0000000f03127224 */ /* 0x040fe200078e0212 */
[----:B------:R-:W-:Y:S01]  /*1160*/  LOP3.LUT R23, R10, 0x14, RZ, 0xfc, !PT ;  /* 0x000000140a177812 */ /* 0x000fe200078efcff */
[----:B------:R-:W-:Y:S02]  /*1170*/  IMAD.MOV R13, RZ, RZ, -R13 ;  /* 0x000000ffff0d7224 */ /* 0x000fe400078e0a0d */
[--C-:B------:R-:W-:Y:S02]  /*1180*/  @!P6 IMAD.IADD R2, R2, 0x1, -R3.reuse ;  /* 0x000000010202e824 */ /* 0x100fe400078e0a03 */
[----:B------:R-:W-:Y:S01]  /*1190*/  @!P2 IMAD.MOV R14, RZ, RZ, -R14 ;  /* 0x000000ffff0ea224 */ /* 0x000fe200078e0a0e */
[C---:B------:R-:W-:Y:S01]  /*11a0*/  ISETP.GT.U32.AND P2, PT, R3.reuse, R18, PT ;  /* 0x000000120300720c */ /* 0x040fe20003f44070 */
[C---:B------:R-:W-:Y:S01]  /*11b0*/  IMAD R20, R3.reuse, R13, R20 ;  /* 0x0000000d03147224 */ /* 0x040fe200078e0214 */
[C---:B------:R-:W-:Y:S01]  /*11c0*/  ISETP.GT.U32.AND P5, PT, R3.reuse, R2, PT ;  /* 0x000000020300720c */ /* 0x040fe20003fa4070 */
[--C-:B------:R-:W-:Y:S01]  /*11d0*/  @!P1 IMAD.IADD R16, R16, 0x1, -R3.reuse ;  /* 0x0000000110109824 */ /* 0x100fe200078e0a03 */
[----:B------:R-:W-:Y:S01]  /*11e0*/  ISETP.GE.AND P1, PT, R24, RZ, PT ;  /* 0x000000ff1800720c */ /* 0x000fe20003f26270 */
[----:B------:R-:W-:Y:S01]  /*11f0*/  @!P4 IMAD.IADD R6, R6, 0x1, -R3 ;  /* 0x000000010606c824 */ /* 0x000fe200078e0a03 */
[C---:B------:R-:W-:Y:S01]  /*1200*/  ISETP.GT.U32.AND P4, PT, R3.reuse, R20, PT ;  /* 0x000000140300720c */ /* 0x040fe20003f84070 */
[----:B------:R-:W-:Y:S01]  /*1210*/  IMAD.HI.U32 R13, R8, R22, RZ ;  /* 0x00000016080d7227 */ /* 0x000fe200078e00ff */
[----:B------:R-:W-:-:S03]  /*1220*/  ISETP.GT.U32.AND P6, PT, R3, R16, PT ;  /* 0x000000100300720c */ /* 0x000fc60003fc4070 */
[----:B------:R-:W-:Y:S02]  /*1230*/  IMAD.MOV R13, RZ, RZ, -R13 ;  /* 0x000000ffff0d7224 */ /* 0x000fe400078e0a0d */
[--C-:B------:R-:W-:Y:S01]  /*1240*/  @!P2 IMAD.IADD R18, R18, 0x1, -R3.reuse ;  /* 0x000000011212a824 */ /* 0x100fe200078e0a03 */
[----:B------:R-:W-:Y:S01]  /*1250*/  ISETP.GE.AND P2, PT, R21, RZ, PT ;  /* 0x000000ff1500720c */ /* 0x000fe20003f46270 */
[--C-:B------:R-:W-:Y:S01]  /*1260*/  @!P5 IMAD.IADD R2, R2, 0x1, -R3.reuse ;  /* 0x000000010202d824 */ /* 0x100fe200078e0a03 */
[----:B------:R-:W-:Y:S01]  /*1270*/  ISETP.GE.AND P5, PT, R19, RZ, PT ;  /* 0x000000ff1300720c */ /* 0x000fe20003fa6270 */
[C---:B------:R-:W-:Y:S01]  /*1280*/  IMAD R22, R3.reuse, R13, R22 ;  /* 0x0000000d03167224 */ /* 0x040fe200078e0216 */
[----:B------:R-:W-:Y:S01]  /*1290*/  IABS R19, R23 ;  /* 0x0000001700137213 */ /* 0x000fe20000000000 */
[--C-:B------:R-:W-:Y:S01]  /*12a0*/  @!P4 IMAD.IADD R20, R20, 0x1, -R3.reuse ;  /* 0x000000011414c824 */ /* 0x100fe200078e0a03 */
[----:B------:R-:W-:Y:S01]  /*12b0*/  IABS R21, R25 ;  /* 0x0000001900157213 */ /* 0x000fe20000000000 */
[----:B------:R-:W-:Y:S01]  /*12c0*/  @!P6 IMAD.IADD R16, R16, 0x1, -R3 ;  /* 0x000000011010e824 */ /* 0x000fe200078e0a03 */
[----:B------:R-:W-:Y:S01]  /*12d0*/  ISETP.GT.U32.AND P4, PT, R3, R18, PT ;  /* 0x000000120300720c */ /* 0x000fe20003f84070 */
[----:B------:R-:W-:Y:S01]  /*12e0*/  IMAD.MOV.U32 R13, RZ, RZ, R2 ;  /* 0x000000ffff0d7224 */ /* 0x000fe200078e0002 */
[----:B------:R-:W-:Y:S01]  /*12f0*/  ISETP.GE.AND P6, PT, R17, RZ, PT ;  /* 0x000000ff1100720c */ /* 0x000fe20003fc6270 */
[----:B------:R-:W-:-:S04]  /*1300*/  IMAD.HI.U32 R17, R8, R19, RZ ;  /* 0x0000001308117227 */ /* 0x000fc800078e00ff */
[----:B------:R-:W-:-:S04]  /*1310*/  IMAD.HI.U32 R2, R8, R21, RZ ;  /* 0x0000001508027227 */ /* 0x000fc800078e00ff */
[----:B------:R-:W-:Y:S02]  /*1320*/  IMAD.MOV.U32 R15, RZ, RZ, R6 ;  /* 0x000000ffff0f7224 */ /* 0x000fe400078e0006 */
[----:B------:R-:W-:Y:S01]  /*1330*/  IMAD.MOV R6, RZ, RZ, -R17 ;  /* 0x000000ffff067224 */ /* 0x000fe200078e0a11 */
[----:B------:R-:W-:Y:S01]  /*1340*/  IABS R17, R26 ;  /* 0x0000001a00117213 */ /* 0x000fe20000000000 */
[----:B------:R-:W-:Y:S02]  /*1350*/  IMAD.MOV R24, RZ, RZ, -R2 ;  /* 0x000000ffff187224 */ /* 0x000fe400078e0a02 */
[----:B------:R-:W-:Y:S02]  /*1360*/  IMAD R2, R3, R6, R19 ;  /* 0x0000000603027224 */ /* 0x000fe400078e0213 */
[----:B------:R-:W-:Y:S01]  /*1370*/  @!P4 IMAD.IADD R18, R18, 0x1, -R3 ;  /* 0x000000011212c824 */ /* 0x000fe200078e0a03 */
[----:B------:R-:W-:Y:S01]  /*1380*/  ISETP.GE.AND P4, PT, R25, RZ, PT ;  /* 0x000000ff1900720c */ /* 0x000fe20003f86270 */
[C---:B------:R-:W-:Y:S01]  /*1390*/  IMAD R6, R3.reuse, R24, R21 ;  /* 0x0000001803067224 */ /* 0x040fe200078e0215 */
[----:B------:R-:W-:Y:S01]  /*13a0*/  LOP3.LUT R21, R10, 0x1a, RZ, 0xfc, !PT ;  /* 0x0000001a0a157812 */ /* 0x000fe200078efcff */
[----:B------:R-:W-:Y:S01]  /*13b0*/  @!P3 IMAD.MOV R16, RZ, RZ, -R16 ;  /* 0x000000ffff10b224 */ /* 0x000fe200078e0a10 */
[C---:B------:R-:W-:Y:S01]  /*13c0*/  ISETP.GT.U32.AND P3, PT, R3.reuse, R20, PT ;  /* 0x000000140300720c */ /* 0x040fe20003f64070 */
[----:B------:R-:W-:Y:S01]  /*13d0*/  @!P6 IMAD.MOV R18, RZ, RZ, -R18 ;  /* 0x000000ffff12e224 */ /* 0x000fe200078e0a12 */
[C---:B------:R-:W-:Y:S01]  /*13e0*/  ISETP.GT.U32.AND P6, PT, R3.reuse, R6, PT ;  /* 0x000000060300720c */ /* 0x040fe20003fc4070 */
[----:B------:R-:W-:Y:S01]  /*13f0*/  @!P0 IMAD.MOV R13, RZ, RZ, -R13 ;  /* 0x000000ffff0d8224 */ /* 0x000fe200078e0a0d */
[----:B------:R-:W-:Y:S01]  /*1400*/  ISETP.GT.U32.AND P0, PT, R3, R22, PT ;  /* 0x000000160300720c */ /* 0x000fe20003f04070 */
[----:B------:R-:W-:Y:S01]  /*1410*/  IMAD.MOV.U32 R19, RZ, RZ, R17 ;  /* 0x000000ffff137224 */ /* 0x000fe200078e0011 */
[----:B------:R-:W-:Y:S01]  /*1420*/  IABS R25, R27 ;  /* 0x0000001b00197213 */ /* 0x000fe20000000000 */
[----:B------:R-:W-:Y:S01]  /*1430*/  @!P1 IMAD.MOV R15, RZ, RZ, -R15 ;  /* 0x000000ffff0f9224 */ /* 0x000fe200078e0a0f */
[----:B------:R-:W-:Y:S01]  /*1440*/  ISETP.GE.AND P1, PT, R23, RZ, PT ;  /* 0x000000ff1700720c */ /* 0x000fe20003f26270 */
[----:B------:R-:W-:Y:S01]  /*1450*/  IMAD.HI.U32 R17, R8, R19, RZ ;  /* 0x0000001308117227 */ /* 0x000fe200078e00ff */
[----:B------:R-:W-:-:S03]  /*1460*/  LOP3.LUT R23, R10, 0x1c, RZ, 0xfc, !PT ;  /* 0x0000001c0a177812 */ /* 0x000fc600078efcff */
[--C-:B------:R-:W-:Y:S01]  /*1470*/  @!P3 IMAD.IADD R20, R20, 0x1, -R3.reuse ;  /* 0x000000011414b824 */ /* 0x100fe200078e0a03 */
[C---:B------:R-:W-:Y:S01]  /*1480*/  ISETP.GT.U32.AND P3, PT, R3.reuse, R2, PT ;  /* 0x000000020300720c */ /* 0x040fe20003f64070 */
[--C-:B------:R-:W-:Y:S01]  /*1490*/  @!P6 IMAD.IADD R6, R6, 0x1, -R3.reuse ;  /* 0x000000010606e824 */ /* 0x100fe200078e0a03 */
[----:B------:R-:W-:Y:S01]  /*14a0*/  IABS R28, R23 ;  /* 0x00000017001c7213 */ /* 0x000fe20000000000 */
[----:B------:R-:W-:Y:S02]  /*14b0*/  @!P0 IMAD.IADD R22, R22, 0x1, -R3 ;  /* 0x0000000116168824 */ /* 0x000fe400078e0a03 */
[----:B------:R-:W-:Y:S01]  /*14c0*/  IMAD.MOV R24, RZ, RZ, -R17 ;  /* 0x000000ffff187224 */ /* 0x000fe200078e0a11 */
[C---:B------:R-:W-:Y:S01]  /*14d0*/  ISETP.GT.U32.AND P6, PT, R3.reuse, R6, PT ;  /* 0x000000060300720c */ /* 0x040fe20003fc4070 */
[----:B------:R-:W-:Y:S01]  /*14e0*/  @!P5 IMAD.MOV R20, RZ, RZ, -R20 ;  /* 0x000000ffff14d224 */ /* 0x000fe200078e0a14 */
[C---:B------:R-:W-:Y:S01]  /*14f0*/  ISETP.GT.U32.AND P0, PT, R3.reuse, R22, PT ;  /* 0x000000160300720c */ /* 0x040fe20003f04070 */
[----:B------:R-:W-:Y:S01]  /*1500*/  IMAD R24, R3, R24, R19 ;  /* 0x0000001803187224 */ /* 0x000fe200078e0213 */
[----:B------:R-:W-:Y:S01]  /*1510*/  ISETP.GE.AND P5, PT, R26, RZ, PT ;  /* 0x000000ff1a00720c */ /* 0x000fe20003fa6270 */
[----:B------:R-:W-:Y:S01]  /*1520*/  IMAD.HI.U32 R19, R8, R28, RZ ;  /* 0x0000001c08137227 */ /* 0x000fe200078e00ff */
[----:B------:R-:W-:-:S03]  /*1530*/  IABS R26, R21 ;  /* 0x00000015001a7213 */ /* 0x000fc60000000000 */
[----:B------:R-:W-:Y:S02]  /*1540*/  @!P3 IMAD.IADD R2, R2, 0x1, -R3 ;  /* 0x000000010202b824 */ /* 0x000fe400078e0a03 */
[----:B------:R-:W-:Y:S02]  /*1550*/  IMAD.MOV R19, RZ, RZ, -R19 ;  /* 0x000000ffff137224 */ /* 0x000fe400078e0a13 */
[--C-:B------:R-:W-:Y:S01]  /*1560*/  @!P6 IMAD.IADD R6, R6, 0x1, -R3.reuse ;  /* 0x000000010606e824 */ /* 0x100fe200078e0a03 */
[C---:B------:R-:W-:Y:S01]  /*1570*/  ISETP.GT.U32.AND P3, PT, R3.reuse, R2, PT ;  /* 0x000000020300720c */ /* 0x040fe20003f64070 */
[C---:B------:R-:W-:Y:S02]  /*1580*/  IMAD R28, R3.reuse, R19, R28 ;  /* 0x00000013031c7224 */ /* 0x040fe400078e021c */
[----:B------:R-:W-:Y:S01]  /*1590*/  @!P0 IMAD.IADD R22, R22, 0x1, -R3 ;  /* 0x0000000116168824 */ /* 0x000fe200078e0a03 */
[----:B------:R-:W-:Y:S01]  /*15a0*/  ISETP.GT.U32.AND P0, PT, R3, R24, PT ;  /* 0x000000180300720c */ /* 0x000fe20003f04070 */
[----:B------:R-:W-:Y:S01]  /*15b0*/  IMAD.MOV.U32 R19, RZ, RZ, R6 ;  /* 0x000000ffff137224 */ /* 0x000fe200078e0006 */
[----:B------:R-:W-:Y:S01]  /*15c0*/  LOP3.LUT R6, R10, 0x20, RZ, 0xfc, !PT ;  /* 0x000000200a067812 */ /* 0x000fe200078efcff */
[----:B------:R-:W-:Y:S01]  /*15d0*/  @!P2 IMAD.MOV R22, RZ, RZ, -R22 ;  /* 0x000000ffff16a224 */ /* 0x000fe200078e0a16 */
[----:B------:R-:W-:Y:S01]  /*15e0*/  ISETP.GE.AND P2, PT, R21, RZ, PT ;  /* 0x000000ff1500720c */ /* 0x000fe20003f46270 */
[----:B------:R-:W-:Y:S01]  /*15f0*/  @!P4 IMAD.MOV R19, RZ, RZ, -R19 ;  /* 0x000000ffff13c224 */ /* 0x000fe200078e0a13 */
[----:B------:R-:W-:Y:S01]  /*1600*/  ISETP.GT.U32.AND P4, PT, R3, R28, PT ;  /* 0x0000001c0300720c */ /* 0x000fe20003f84070 */
[----:B------:R-:W-:Y:S01]  /*1610*/  IMAD.HI.U32 R17, R8, R26, RZ ;  /* 0x0000001a08117227 */ /* 0x000fe200078e00ff */
[----:B------:R-:W-:-:S02]  /*1620*/  LOP3.LUT R21, R10, 0x1e, RZ, 0xfc, !PT ;  /* 0x0000001e0a157812 */ /* 0x000fc400078efcff */
[----:B------:R-:W-:Y:S01]  /*1630*/  IABS R32, R6 ;  /* 0x0000000600207213 */ /* 0x000fe20000000000 */
[----:B------:R-:W-:Y:S01]  /*1640*/  IMAD.MOV R17, RZ, RZ, -R17 ;  /* 0x000000ffff117224 */ /* 0x000fe200078e0a11 */
[----:B------:R-:W-:Y:S01]  /*1650*/  IABS R30, R21 ;  /* 0x00000015001e7213 */ /* 0x000fe20000000000 */
[----:B------:R-:W-:Y:S01]  /*1660*/  @!P3 IMAD.IADD R2, R2, 0x1, -R3 ;  /* 0x000000010202b824 */ /* 0x000fe200078e0a03 */
[----:B------:R-:W-:Y:S01]  /*1670*/  ISETP.GE.AND P3, PT, R23, RZ, PT ;  /* 0x000000ff1700720c */ /* 0x000fe20003f66270 */
[C---:B------:R-:W-:Y:S02]  /*1680*/  IMAD R26, R3.reuse, R17, R26 ;  /* 0x00000011031a7224 */ /* 0x040fe400078e021a */
[----:B------:R-:W-:Y:S02]  /*1690*/  IMAD.MOV.U32 R17, RZ, RZ, R2 ;  /* 0x000000ffff117224 */ /* 0x000fe400078e0002 */
[----:B------:R-:W-:Y:S01]  /*16a0*/  IMAD.HI.U32 R2, R8, R30, RZ ;  /* 0x0000001e08027227 */ /* 0x000fe200078e00ff */
[----:B------:R-:W-:-:S03]  /*16b0*/  ISETP.GT.U32.AND P6, PT, R3, R26, PT ;  /* 0x0000001a0300720c */ /* 0x000fc60003fc4070 */
[--C-:B------:R-:W-:Y:S02]  /*16c0*/  @!P4 IMAD.IADD R28, R28, 0x1, -R3.reuse ;  /* 0x000000011c1cc824 */ /* 0x100fe400078e0a03 */
[----:B------:R-:W-:Y:S02]  /*16d0*/  IMAD.MOV R2, RZ, RZ, -R2 ;  /* 0x000000ffff027224 */ /* 0x000fe400078e0a02 */
[----:B------:R-:W-:Y:S01]  /*16e0*/  @!P0 IMAD.IADD R24, R24, 0x1, -R3 ;  /* 0x0000000118188824 */ /* 0x000fe200078e0a03 */
[C---:B------:R-:W-:Y:S01]  /*16f0*/  ISETP.GT.U32.AND P4, PT, R3.reuse, R28, PT ;  /* 0x0000001c0300720c */ /* 0x040fe20003f84070 */
[C---:B------:R-:W-:Y:S02]  /*1700*/  IMAD R30, R3.reuse, R2, R30 ;  /* 0x00000002031e7224 */ /* 0x040fe400078e021e */
[----:B------:R-:W-:Y:S01]  /*1710*/  IMAD.HI.U32 R2, R8, R32, RZ ;  /* 0x0000002008027227 */ /* 0x000fe200078e00ff */
[----:B------:R-:W-:-:S03]  /*1720*/  ISETP.GT.U32.AND P0, PT, R3, R24, PT ;  /* 0x000000180300720c */ /* 0x000fc60003f04070 */
[----:B------:R-:W-:Y:S02]  /*1730*/  IMAD.MOV R2, RZ, RZ, -R2 ;  /* 0x000000ffff027224 */ /* 0x000fe400078e0a02 */
[----:B------:R-:W-:Y:S02]  /*1740*/  IMAD.SHL.U32 R23, R230, 0x10, RZ ;  /* 0x00000010e6177824 */ /* 0x000fe400078e00ff */
[----:B------:R-:W-:Y:S02]  /*1750*/  IMAD R32, R3, R2, R32 ;  /* 0x0000000203207224 */ /* 0x000fe400078e0220 */
[----:B------:R-:W-:Y:S01]  /*1760*/  @!P4 IMAD.IADD R28, R28, 0x1, -R3 ;  /* 0x000000011c1cc824 */ /* 0x000fe200078e0a03 */
[----:B------:R-:W-:Y:S01]  /*1770*/  LOP3.LUT R23, R23, 0x70, RZ, 0xc0, !PT ;  /* 0x0000007017177812 */ /* 0x000fe200078ec0ff */
[----:B------:R-:W-:Y:S01]  /*1780*/  @!P1 IMAD.MOV R17, RZ, RZ, -R17 ;  /* 0x000000ffff119224 */ /* 0x000fe200078e0a11 */
[----:B------:R-:W-:Y:S01]  /*1790*/  ISETP.GT.U32.AND P4, PT, R3, R32, PT ;  /* 0x000000200300720c */ /* 0x000fe20003f84070 */
[----:B------:R-:W-:Y:S01]  /*17a0*/  @!P0 IMAD.IADD R24, R24, 0x1, -R3 ;  /* 0x0000000118188824 */ /* 0x000fe200078e0a03 */
[----:B------:R-:W-:Y:S01]  /*17b0*/  ISETP.GE.AND P1, PT, R21, RZ, PT ;  /* 0x000000ff1500720c */ /* 0x000fe20003f26270 */
[----:B------:R-:W-:Y:S01]  /*17c0*/  IMAD.HI.U32 R21, R8, R25, RZ ;  /* 0x0000001908157227 */ /* 0x000fe200078e00ff */
[----:B------:R-:W-:-:S02]  /*17d0*/  ISETP.GE.AND P0, PT, R6, RZ, PT ;  /* 0x000000ff0600720c */ /* 0x000fc40003f06270 */
[----:B------:R-:W-:Y:S01]  /*17e0*/  LOP3.LUT R6, R230, 0x7f, RZ, 0xc0, !PT ;  /* 0x0000007fe6067812 */ /* 0x000fe200078ec0ff */
[----:B------:R-:W-:Y:S01]  /*17f0*/  IMAD.MOV R34, RZ, RZ, -R21 ;  /* 0x000000ffff227224 */ /* 0x000fe200078e0a15 */
[----:B------:R-:W-:Y:S01]  /*1800*/  LOP3.LUT R21, R10, 0x26, RZ, 0xfc, !PT ;  /* 0x000000260a157812 */ /* 0x000fe200078efcff */
[----:B------:R-:W-:Y:S02]  /*1810*/  @!P6 IMAD.IADD R26, R26, 0x1, -R3 ;  /* 0x000000011a1ae824 */ /* 0x000fe400078e0a03 */
[----:B------:R-:W-:Y:S01]  /*1820*/  IMAD R2, R6, 0x80, R23 ;  /* 0x0000008006027824 */ /* 0x000fe200078e0217 */
[----:B------:R-:W-:Y:S01]  /*1830*/  IABS R36, R21 ;  /* 0x0000001500247213 */ /* 0x000fe20000000000 */
[----:B------:R-:W-:Y:S01]  /*1840*/  @!P4 IMAD.IADD R32, R32, 0x1, -R3 ;  /* 0x000000012020c824 */ /* 0x000fe200078e0a03 */
[----:B------:R-:W-:Y:S01]  /*1850*/  ISETP.GT.U32.AND P6, PT, R3, R26, PT ;  /* 0x0000001a0300720c */ /* 0x000fe20003fc4070 */
[----:B------:R-:W-:Y:S01]  /*1860*/  IMAD R232, R5, 0x80, R6 ;  /* 0x0000008005e87824 */ /* 0x000fe200078e0206 */
[----:B------:R-:W-:Y:S01]  /*1870*/  LOP3.LUT R5, R10, 0x24, RZ, 0xfc, !PT ;  /* 0x000000240a057812 */ /* 0x000fe200078efcff */
[C---:B------:R-:W-:Y:S01]  /*1880*/  IMAD R6, R3.reuse, R34, R25 ;  /* 0x0000002203067224 */ /* 0x040fe200078e0219 */
[C---:B------:R-:W-:Y:S01]  /*1890*/  ISETP.GT.U32.AND P4, PT, R3.reuse, R32, PT ;  /* 0x000000200300720c */ /* 0x040fe20003f84070 */
[----:B------:R-:W-:Y:S01]  /*18a0*/  @!P5 IMAD.MOV R24, RZ, RZ, -R24 ;  /* 0x000000ffff18d224 */ /* 0x000fe200078e0a18 */
[----:B------:R-:W-:Y:S01]  /*18b0*/  IABS R34, R5 ;  /* 0x0000000500227213 */ /* 0x000fe20000000000 */
[----:B------:R-:W-:Y:S01]  /*18c0*/  @!P3 IMAD.MOV R28, RZ, RZ, -R28 ;  /* 0x000000ffff1cb224 */ /* 0x000fe200078e0a1c */
[----:B------:R-:W-:Y:S01]  /*18d0*/  ISETP.GT.U32.AND P5, PT, R3, R30, PT ;  /* 0x0000001e0300720c */ /* 0x000fe20003fa4070 */
[----:B------:R-:W-:Y:S01]  /*18e0*/  IMAD.HI.U32 R25, R8, R40, RZ ;  /* 0x0000002808197227 */ /* 0x000fe200078e00ff */
[----:B------:R-:W-:Y:S01]  /*18f0*/  ISETP.GE.AND P3, PT, R21, RZ, PT ;  /* 0x000000ff1500720c */ /* 0x000fe20003f66270 */
[----:B------:R-:W-:Y:S01]  /*1900*/  STL [R1+0x58], R232 ;  /* 0x000058e801007387 */ /* 0x000fe20000100800 */
[----:B------:R-:W-:Y:S01]  /*1910*/  LOP3.LUT R23, R10, 0x28, RZ, 0xfc, !PT ;  /* 0x000000280a177812 */ /* 0x000fe200078efcff */
[--C-:B------:R-:W-:Y:S01]  /*1920*/  @!P6 IMAD.IADD R26, R26, 0x1, -R3.reuse ;  /* 0x000000011a1ae824 */ /* 0x100fe200078e0a03 */
[----:B------:R-:W-:Y:S01]  /*1930*/  ISETP.GE.AND P6, PT, R27, RZ, PT ;  /* 0x000000ff1b00720c */ /* 0x000fe20003fc6270 */
[----:B------:R-:W-:Y:S01]  /*1940*/  IMAD.HI.U32 R21, R8, R36, RZ ;  /* 0x0000002408157227 */ /* 0x000fe200078e00ff */
[----:B------:R-:W-:Y:S01]  /*1950*/  IABS R38, R23 ;  /* 0x0000001700267213 */ /* 0x000fe20000000000 */
[----:B------:R-:W-:Y:S02]  /*1960*/  STL [R1+0xc4], R140 ;  /* 0x0000c48c01007387 */ /* 0x000fe40000100800 */
[----:B------:R-:W-:Y:S01]  /*1970*/  @!P4 IMAD.IADD R32, R32, 0x1, -R3 ;  /* 0x000000012020c824 */ /* 0x000fe200078e0a03 */
[----:B------:R-:W-:Y:S01]  /*1980*/  ISETP.GT.U32.AND P4, PT, R3, R6, PT ;  /* 0x000000060300720c */ /* 0x000fe20003f84070 */
[----:B------:R-:W-:Y:S01]  /*1990*/  @!P2 IMAD.MOV R26, RZ, RZ, -R26 ;  /* 0x000000ffff1aa224 */ /* 0x000fe200078e0a1a */
[----:B------:R-:W-:Y:S01]  /*19a0*/  ISETP.GE.AND P2, PT, R5, RZ, PT ;  /* 0x000000ff0500720c */ /* 0x000fe20003f46270 */
[----:B------:R-:W-:Y:S01]  /*19b0*/  IMAD.HI.U32 R5, R8, R34, RZ ;  /* 0x0000002208057227 */ /* 0x000fe200078e00ff */
[----:B------:R-:W-:Y:S03]  /*19c0*/  STL [R1+0x11c], R143 ;  /* 0x00011c8f01007387 */ /* 0x000fe60000100800 */
[----:B------:R-:W-:Y:S01]  /*19d0*/  IMAD.MOV R5, RZ, RZ, -R5 ;  /* 0x000000ffff057224 */ /* 0x000fe200078e0a05 */
[----:B------:R-:W-:Y:S01]  /*19e0*/  STL [R1+0x118], R142 ;  /* 0x0001188e01007387 */ /* 0x000fe20000100800 */
[----:B------:R-:W-:-:S02]  /*19f0*/  @!P5 IMAD.IADD R30, R30, 0x1, -R3 ;  /* 0x000000011e1ed824 */ /* 0x000fc400078e0a03 */
[C---:B------:R-:W-:Y:S01]  /*1a00*/  IMAD R34, R3.reuse, R5, R34 ;  /* 0x0000000503227224 */ /* 0x040fe200078e0222 */
[----:B------:R-:W-:Y:S01]  /*1a10*/  STL [R1+0xa4], R127 ;  /* 0x0000a47f01007387 */ /* 0x000fe20000100800 */
[----:B------:R-:W-:Y:S01]  /*1a20*/  @!P4 IMAD.IADD R6, R6, 0x1, -R3 ;  /* 0x000000010606c824 */ /* 0x000fe200078e0a03 */
[C---:B------:R-:W-:Y:S01]  /*1a30*/  ISETP.GT.U32.AND P5, PT, R3.reuse, R30, PT ;  /* 0x0000001e0300720c */ /* 0x040fe20003fa4070 */
[----:B------:R-:W-:Y:S01]  /*1a40*/  IMAD.HI.U32 R27, R8, R42, RZ ;  /* 0x0000002a081b7227 */ /* 0x000fe200078e00ff */
[----:B------:R-:W-:Y:S02]  /*1a50*/  STL [R1+0x114], R139 ;  /* 0x0001148b01007387 */ /* 0x000fe40000100800 */
[----:B------:R-:W-:Y:S01]  /*1a60*/  ISETP.GT.U32.AND P4, PT, R3, R6, PT ;  /* 0x000000060300720c */ /* 0x000fe20003f84070 */
[----:B------:R-:W-:Y:S01]  /*1a70*/  IMAD.MOV R21, RZ, RZ, -R21 ;  /* 0x000000ffff157224 */ /* 0x000fe200078e0a15 */
[----:B------:R-:W-:Y:S01]  /*1a80*/  STL [R1+0x110], R138 ;  /* 0x0001108a01007387 */ /* 0x000fe20000100800 */
[----:B------:R-:W-:-:S02]  /*1a90*/  IMAD.MOV R27, RZ, RZ, -R27 ;  /* 0x000000ffff1b7224 */ /* 0x000fc400078e0a1b */
[----:B------:R-:W-:Y:S01]  /*1aa0*/  IMAD R36, R3, R21, R36 ;  /* 0x0000001503247224 */ /* 0x000fe200078e0224 */
[----:B------:R-:W-:Y:S01]  /*1ab0*/  STL [R1+0x88], R112 ;  /* 0x0000887001007387 */ /* 0x000fe20000100800 */
[----:B------:R-:W-:-:S04]  /*1ac0*/  IMAD.HI.U32 R21, R8, R46, RZ ;  /* 0x0000002e08157227 */ /* 0x000fc800078e00ff */
[C---:B------:R-:W-:Y:S01]  /*1ad0*/  IMAD R42, R3.reuse, R27, R42 ;  /* 0x0000001b032a7224 */ /* 0x040fe200078e022a */
[----:B------:R-:W-:Y:S01]  /*1ae0*/  IABS R27, R43 ;  /* 0x0000002b001b7213 */ /* 0x000fe20000000000 */
[----:B------:R-:W-:Y:S01]  /*1af0*/  @!P4 IMAD.IADD R6, R6, 0x1, -R3 ;  /* 0x000000010606c824 */ /* 0x000fe200078e0a03 */
[----:B------:R-:W-:Y:S01]  /*1b00*/  ISETP.GT.U32.AND P4, PT, R3, R34, PT ;  /* 0x000000220300720c */ /* 0x000fe20003f84070 */
[----:B------:R-:W-:Y:S02]  /*1b10*/  IMAD.MOV R21, RZ, RZ, -R21 ;  /* 0x000000ffff157224 */ /* 0x000fe400078e0a15 */
[----:B------:R-:W-:Y:S01]  /*1b20*/  @!P5 IMAD.IADD R30, R30, 0x1, -R3 ;  /* 0x000000011e1ed824 */ /* 0x000fe200078e0a03 */
[----:B------:R-:W-:Y:S01]  /*1b30*/  ISETP.GE.AND P5, PT, R23, RZ, PT ;  /* 0x000000ff1700720c */ /* 0x000fe20003fa6270 */
[----:B------:R-:W-:Y:S02]  /*1b40*/  IMAD R46, R3, R21, R46 ;  /* 0x00000015032e7224 */ /* 0x000fe400078e022e */
[----:B------:R-:W-:-:S04]  /*1b50*/  IMAD.HI.U32 R21, R8, R27, RZ ;  /* 0x0000001b08157227 */ /* 0x000fc800078e00ff */
[----:B------:R-:W-:Y:S02]  /*1b60*/  IMAD.MOV R25, RZ, RZ, -R25 ;  /* 0x000000ffff197224 */ /* 0x000fe400078e0a19 */
[----:B------:R-:W-:Y:S01]  /*1b70*/  @!P4 IMAD.IADD R34, R34, 0x1, -R3 ;  /* 0x000000012222c824 */ /* 0x000fe200078e0a03 */
[----:B------:R-:W-:Y:S01]  /*1b80*/  ISETP.GT.U32.AND P4, PT, R3, R36, PT ;  /* 0x000000240300720c */ /* 0x000fe20003f84070 */
[----:B------:R-:W-:-:S04]  /*1b90*/  IMAD.HI.U32 R23, R8, R38, RZ ;  /* 0x0000002608177227 */ /* 0x000fc800078e00ff */
[----:B------:R-:W-:Y:S02]  /*1ba0*/  IMAD.MOV R52, RZ, RZ, -R21 ;  /* 0x000000ffff347224 */ /* 0x000fe400078e0a15 */
[C---:B------:R-:W-:Y:S02]  /*1bb0*/  IMAD R40, R3.reuse, R25, R40 ;  /* 0x0000001903287224 */ /* 0x040fe400078e0228 */
[----:B------:R-:W-:Y:S02]  /*1bc0*/  IMAD.MOV.U32 R21, RZ, RZ, R6 ;  /* 0x000000ffff157224 */ /* 0x000fe400078e0006 */
[----:B------:R-:W-:Y:S02]  /*1bd0*/  IMAD.MOV R23, RZ, RZ, -R23 ;  /* 0x000000ffff177224 */ /* 0x000fe400078e0a17 */
[----:B------:R-:W-:Y:S01]  /*1be0*/  @!P6 IMAD.MOV R21, RZ, RZ, -R21 ;  /* 0x000000ffff15e224 */ /* 0x000fe200078e0a15 */
[C---:B------:R-:W-:Y:S01]  /*1bf0*/  ISETP.GT.U32.AND P6, PT, R3.reuse, R40, PT ;  /* 0x000000280300720c */ /* 0x040fe20003fc4070 */
[----:B------:R-:W-:-:S02]  /*1c00*/  IMAD R38, R3, R23, R38 ;  /* 0x0000001703267224 */ /* 0x000fc400078e0226 */
[----:B------:R-:W-:-:S04]  /*1c10*/  IMAD.HI.U32 R23, R8, R48, RZ ;  /* 0x0000003008177227 */ /* 0x000fc800078e00ff */
[----:B------:R-:W-:Y:S01]  /*1c20*/  @!P4 IMAD.IADD R36, R36, 0x1, -R3 ;  /* 0x000000012424c824 */ /* 0x000fe200078e0a03 */
[C---:B------:R-:W-:Y:S01]  /*1c30*/  ISETP.GT.U32.AND P4, PT, R3.reuse, R34, PT ;  /* 0x000000220300720c */ /* 0x040fe20003f84070 */
[----:B------:R-:W-:Y:S02]  /*1c40*/  IMAD.MOV R23, RZ, RZ, -R23 ;  /* 0x000000ffff177224 */ /* 0x000fe400078e0a17 */
[----:B------:R-:W-:Y:S01]  /*1c50*/  @!P1 IMAD.MOV R30, RZ, RZ, -R30 ;  /* 0x000000ffff1e9224 */ /* 0x000fe200078e0a1e */
[----:B------:R-:W-:Y:S01]  /*1c60*/  ISETP.GT.U32.AND P1, PT, R3, R36, PT ;  /* 0x000000240300720c */ /* 0x000fe20003f24070 */
[----:B------:R-:W-:-:S04]  /*1c70*/  IMAD.HI.U32 R5, R8, R44, RZ ;  /* 0x0000002c08057227 */ /* 0x000fc800078e00ff */
[C---:B------:R-:W-:Y:S02]  /*1c80*/  IMAD R48, R3.reuse, R23, R48 ;  /* 0x0000001703307224 */ /* 0x040fe400078e0230 */
[----:B------:R-:W-:Y:S01]  /*1c90*/  @!P0 IMAD.MOV R32, RZ, RZ, -R32 ;  /* 0x000000ffff208224 */ /* 0x000fe200078e0a20 */
[C---:B------:R-:W-:Y:S01]  /*1ca0*/  ISETP.GT.U32.AND P0, PT, R3.reuse, R38, PT ;  /* 0x000000260300720c */ /* 0x040fe20003f04070 */
[----:B------:R-:W-:Y:S02]  /*1cb0*/  IMAD.MOV R25, RZ, RZ, -R5 ;  /* 0x000000ffff197224 */ /* 0x000fe400078e0a05 */
[--C-:B------:R-:W-:Y:S01]  /*1cc0*/  @!P6 IMAD.IADD R40, R40, 0x1, -R3.reuse ;  /* 0x000000012828e824 */ /* 0x100fe200078e0a03 */
[C---:B------:R-:W-:Y:S01]  /*1cd0*/  ISETP.GT.U32.AND P6, PT, R3.reuse, R48, PT ;  /* 0x000000300300720c */ /* 0x040fe20003fc4070 */
[C---:B------:R-:W-:Y:S01]  /*1ce0*/  IMAD R44, R3.reuse, R25, R44 ;  /* 0x00000019032c7224 */ /* 0x040fe200078e022c */
[----:B------:R-:W-:Y:S01]  /*1cf0*/  LOP3.LUT R25, R10, 0x3c, RZ, 0xfc, !PT ;  /* 0x0000003c0a197812 */ /* 0x000fe200078efcff */
[--C-:B------:R-:W-:Y:S01]  /*1d00*/  @!P4 IMAD.IADD R34, R34, 0x1, -R3.reuse ;  /* 0x000000012222c824 */ /* 0x100fe200078e0a03 */
[C---:B------:R-:W-:Y:S01]  /*1d10*/  ISETP.GT.U32.AND P4, PT, R3.reuse, R42, PT ;  /* 0x0000002a0300720c */ /* 0x040fe20003f84070 */
[----:B------:R-:W-:Y:S01]  /*1d20*/  @!P1 IMAD.IADD R36, R36, 0x1, -R3 ;  /* 0x0000000124249824 */ /* 0x000fe200078e0a03 */
[----:B------:R-:W-:Y:S01]  /*1d30*/  ISETP.GT.U32.AND P1, PT, R3, R44, PT ;  /* 0x0000002c0300720c */ /* 0x000fe20003f24070 */
[----:B------:R-:W-:-:S04]  /*1d40*/  IMAD.HI.U32 R5, R8, R50, RZ ;  /* 0x0000003208057227 */ /* 0x000fc800078e00ff */
[----:B------:R-:W-:Y:S01]  /*1d50*/  @!P0 IMAD.IADD R38, R38, 0x1, -R3 ;  /* 0x0000000126268824 */ /* 0x000fe200078e0a03 */
[C---:B------:R-:W-:Y:S01]  /*1d60*/  ISETP.GT.U32.AND P0, PT, R3.reuse, R46, PT ;  /* 0x0000002e0300720c */ /* 0x040fe20003f04070 */
[----:B------:R-:W-:Y:S02]  /*1d70*/  IMAD.MOV R5, RZ, RZ, -R5 ;  /* 0x000000ffff057224 */ /* 0x000fe400078e0a05 */
[----:B------:R-:W-:Y:S01]  /*1d80*/  @!P2 IMAD.MOV R34, RZ, RZ, -R34 ;  /* 0x000000ffff22a224 */ /* 0x000fe200078e0a22 */
[C---:B------:R-:W-:Y:S01]  /*1d90*/  ISETP.GT.U32.AND P2, PT, R3.reuse, R40, PT ;  /* 0x000000280300720c */ /* 0x040fe20003f44070 */
[--C-:B------:R-:W-:Y:S02]  /*1da0*/  @!P6 IMAD.IADD R48, R48, 0x1, -R3.reuse ;  /* 0x000000013030e824 */ /* 0x100fe400078e0a03 */
[C---:B------:R-:W-:Y:S01]  /*1db0*/  IMAD R50, R3.reuse, R5, R50 ;  /* 0x0000000503327224 */ /* 0x040fe200078e0232 */
[----:B------:R-:W-:Y:S01]  /*1dc0*/  IABS R5, R45 ;  /* 0x0000002d00057213 */ /* 0x000fe20000000000 */
[----:B------:R-:W-:Y:S01]  /*1dd0*/  @!P3 IMAD.MOV R36, RZ, RZ, -R36 ;  /* 0x000000ffff24b224 */ /* 0x000fe200078e0a24 */
[C---:B------:R-:W-:Y:S01]  /*1de0*/  ISETP.GT.U32.AND P3, PT, R3.reuse, R48, PT ;  /* 0x000000300300720c */ /* 0x040fe20003f64070 */
[--C-:B------:R-:W-:Y:S01]  /*1df0*/  @!P4 IMAD.IADD R42, R42, 0x1, -R3.reuse ;  /* 0x000000012a2ac824 */ /* 0x100fe200078e0a03 */
[----:B------:R-:W-:Y:S01]  /*1e00*/  ISETP.GT.U32.AND P4, PT, R3, R38, PT ;  /* 0x000000260300720c */ /* 0x000fe20003f84070 */
[----:B------:R-:W-:-:S02]  /*1e10*/  @!P1 IMAD.IADD R44, R44, 0x1, -R3 ;  /* 0x000000012c2c9824 */ /* 0x000fc400078e0a03 */
[C---:B------:R-:W-:Y:S01]  /*1e20*/  IMAD R10, R3.reuse, R52, R27 ;  /* 0x00000034030a7224 */ /* 0x040fe200078e021b */
[C---:B------:R-:W-:Y:S01]  /*1e30*/  ISETP.GT.U32.AND P1, PT, R3.reuse, R42, PT ;  /* 0x0000002a0300720c */ /* 0x040fe20003f24070 */
[----:B------:R-:W-:Y:S01]  /*1e40*/  IMAD.MOV.U32 R52, RZ, RZ, R5 ;  /* 0x000000ffff347224 */ /* 0x000fe200078e0005 */
[----:B------:R-:W-:Y:S01]  /*1e50*/  IABS R27, R25 ;  /* 0x00000019001b7213 */ /* 0x000fe20000000000 */
[----:B------:R-:W-:Y:S01]  /*1e60*/  @!P0 IMAD.IADD R46, R46, 0x1, -R3 ;  /* 0x000000012e2e8824 */ /* 0x000fe200078e0a03 */
[----:B------:R-:W-:Y:S01]  /*1e70*/  ISETP.GT.U32.AND P0, PT, R3, R44, PT ;  /* 0x0000002c0300720c */ /* 0x000fe20003f04070 */
[----:B------:R-:W-:-:S03]  /*1e80*/  IMAD.HI.U32 R5, R8, R52, RZ ;  /* 0x0000003408057227 */ /* 0x000fc600078e00ff */
[----:B------:R-:W-:Y:S01]  /*1e90*/  ISETP.GT.U32.AND P6, PT, R3, R46, PT ;  /* 0x0000002e0300720c */ /* 0x000fe20003fc4070 */
[----:B------:R-:W-:-:S04]  /*1ea0*/  IMAD.HI.U32 R23, R8, R54, RZ ;  /* 0x0000003608177227 */ /* 0x000fc800078e00ff */
[----:B------:R-:W-:Y:S01]  /*1eb0*/  @!P2 IMAD.IADD R40, R40, 0x1, -R3 ;  /* 0x000000012828a824 */ /* 0x000fe200078e0a03 */
[----:B------:R-:W-:Y:S01]  /*1ec0*/  ISETP.GT.U32.AND P2, PT, R3, R10, PT ;  /* 0x0000000a0300720c */ /* 0x000fe20003f44070 */
[----:B------:R-:W-:Y:S02]  /*1ed0*/  IMAD.MOV R5, RZ, RZ, -R5 ;  /* 0x000000ffff057224 */ /* 0x000fe400078e0a05 */
[----:B------:R-:W-:Y:S02]  /*1ee0*/  IMAD.MOV R23, RZ, RZ, -R23 ;  /* 0x000000ffff177224 */ /* 0x000fe400078e0a17 */
[----:B------:R-:W-:Y:S01]  /*1ef0*/  @!P3 IMAD.IADD R48, R48, 0x1, -R3 ;  /* 0x000000013030b824 */ /* 0x000fe200078e0a03 */
[----:B------:R-:W-:Y:S01]  /*1f00*/  ISETP.GE.AND P3, PT, R31, RZ, PT ;  /* 0x000000ff1f00720c */ /* 0x000fe20003f66270 */
[C---:B------:R-:W-:Y:S01]  /*1f10*/  IMAD R52, R3.reuse, R5, R52 ;  /* 0x0000000503347224 */ /* 0x040fe200078e0234 */
[----:B------:R-:W-:Y:S01]  /*1f20*/  IABS R5, R232 ;  /* 0x000000e800057213 */ /* 0x000fe20000000000 */
[----:B------:R-:W-:-:S02]  /*1f30*/  IMAD R54, R3, R23, R54 ;  /* 0x0000001703367224 */ /* 0x000fc400078e0236 */
[----:B------:R-:W-:Y:S01]  /*1f40*/  @!P4 IMAD.IADD R38, R38, 0x1, -R3 ;  /* 0x000000012626c824 */ /* 0x000fe200078e0a03 */
[C---:B------:R-:W-:Y:S01]  /*1f50*/  ISETP.GT.U32.AND P4, PT, R3.reuse, R50, PT ;  /* 0x000000320300720c */ /* 0x040fe20003f84070 */
[----:B------:R-:W-:Y:S02]  /*1f60*/  IMAD.MOV.U32 R6, RZ, RZ, R27 ;  /* 0x000000ffff067224 */ /* 0x000fe400078e001b */
[----:B------:R-:W-:Y:S01]  /*1f70*/  @!P0 IMAD.IADD R44, R44, 0x1, -R3 ;  /* 0x000000012c2c8824 */ /* 0x000fe200078e0a03 */
[----:B------:R-:W-:Y:S01]  /*1f80*/  ISETP.GT.U32.AND P0, PT, R3, R54, PT ;  /* 0x000000360300720c */ /* 0x000fe20003f04070 */
[----:B------:R-:W-:-:S04]  /*1f90*/  IMAD.HI.U32 R7, R7, R5, RZ ;  /* 0x0000000507077227 */ /* 0x000fc800078e00ff */
[----:B------:R-:W-:-:S04]  /*1fa0*/  IMAD.HI.U32 R8, R8, R6, RZ ;  /* 0x0000000608087227 */ /* 0x000fc800078e00ff */
[--C-:B------:R-:W-:Y:S01]  /*1fb0*/  @!P1 IMAD.IADD R42, R42, 0x1, -R3.reuse ;  /* 0x000000012a2a9824 */ /* 0x100fe200078e0a03 */
[----:B------:R-:W-:Y:S01]  /*1fc0*/  ISETP.GT.U32.AND P1, PT, R3, R52, PT ;  /* 0x000000340300720c */ /* 0x000fe20003f24070 */
[----:B------:R-:W-:Y:S01]  /*1fd0*/  @!P2 IMAD.IADD R10, R10, 0x1, -R3 ;  /* 0x000000010a0aa824 */ /* 0x000fe200078e0a03 */
[----:B------:R-:W-:Y:S01]  /*1fe0*/  ISETP.GE.AND P2, PT, R35, RZ, PT ;  /* 0x000000ff2300720c */ /* 0x000fe20003f46270 */
[----:B------:R-:W-:Y:S02]  /*1ff0*/  IMAD.MOV R7, RZ, RZ, -R7 ;  /* 0x000000ffff077224 */ /* 0x000fe400078e0a07 */
[----:B------:R-:W-:Y:S02]  /*2000*/  IMAD.MOV R8, RZ, RZ, -R8 ;  /* 0x000000ffff087224 */ /* 0x000fe400078e0a08 */
[----:B------:R-:W-:Y:S01]  /*2010*/  @!P3 IMAD.MOV R40, RZ, RZ, -R40 ;  /* 0x000000ffff28b224 */ /* 0x000fe200078e0a28 */
[----:B------:R-:W-:Y:S01]  /*2020*/  ISETP.GT.U32.AND P3, PT, R3, R10, PT ;  /* 0x0000000a0300720c */ /* 0x000fe20003f64070 */
[----:B------:R-:W-:Y:S01]  /*2030*/  @!P4 IMAD.IADD R50, R50, 0x1, -R3 ;  /* 0x000000013232c824 */ /* 0x000fe200078e0a03 */
[----:B------:R-:W-:Y:S01]  /*2040*/  ISETP.GE.AND P4, PT, R33, RZ, PT ;  /* 0x000000ff2100720c */ /* 0x000fe20003f86270 */
[----:B------:R-:W-:-:S02]  /*2050*/  IMAD R5, R4, R7, R5 ;  /* 0x0000000704057224 */ /* 0x000fc400078e0205 */
[C---:B------:R-:W-:Y:S02]  /*2060*/  IMAD R8, R3.reuse, R8, R6 ;  /* 0x0000000803087224 */ /* 0x040fe400078e0206 */
[--C-:B------:R-:W-:Y:S01]  /*2070*/  @!P0 IMAD.IADD R54, R54, 0x1, -R3.reuse ;  /* 0x0000000136368824 */ /* 0x100fe200078e0a03 */
[----:B------:R-:W-:Y:S01]  /*2080*/  ISETP.GT.U32.AND P0, PT, R4, R5, PT ;  /* 0x000000050400720c */ /* 0x000fe20003f04070 */
[--C-:B------:R-:W-:Y:S01]  /*2090*/  @!P6 IMAD.IADD R46, R46, 0x1, -R3.reuse ;  /* 0x000000012e2ee824 */ /* 0x100fe200078e0a03 */
[----:B------:R-:W-:Y:S01]  /*20a0*/  ISETP.GT.U32.AND P6, PT, R3, R8, PT ;  /* 0x000000080300720c */ /* 0x000fe20003fc4070 */
[--C-:B------:R-:W-:Y:S01]  /*20b0*/  @!P1 IMAD.IADD R52, R52, 0x1, -R3.reuse ;  /* 0x0000000134349824 */ /* 0x100fe200078e0a03 */
[----:B------:R-:W-:Y:S01]  /*20c0*/  ISETP.GE.AND P1, PT, R37, RZ, PT ;  /* 0x000000ff2500720c */ /* 0x000fe20003f26270 */
[--C-:B------:R-:W-:Y:S01]  /*20d0*/  @!P3 IMAD.IADD R10, R10, 0x1, -R3.reuse ;  /* 0x000000010a0ab824 */ /* 0x100fe200078e0a03 */
[----:B------:R-:W-:Y:S01]  /*20e0*/  ISETP.GE.AND P3, PT, R43, RZ, PT ;  /* 0x000000ff2b00720c */ /* 0x000fe20003f66270 */
[----:B------:R-:W-:Y:S01]  /*20f0*/  @!P2 IMAD.MOV R44, RZ, RZ, -R44 ;  /* 0x000000ffff2ca224 */ /* 0x000fe200078e0a2c */
[----:B------:R-:W1:Y:S01]  /*2100*/  LDC.64 R6, c[0x0][0x230] ;  /* 0x00008c00ff067b82 */ /* 0x000e620000000a00 */
[----:B------:R-:W-:Y:S01]  /*2110*/  @!P4 IMAD.MOV R42, RZ, RZ, -R42 ;  /* 0x000000ffff2ac224 */ /* 0x000fe200078e0a2a */
[----:B------:R-:W-:Y:S01]  /*2120*/  ISETP.GE.AND P2, PT, R39, RZ, PT ;  /* 0x000000ff2700720c */ /* 0x000fe20003f46270 */
[----:B------:R-:W-:Y:S01]  /*2130*/  @!P5 IMAD.MOV R38, RZ, RZ, -R38 ;  /* 0x000000ffff26d224 */ /* 0x000fe200078e0a26 */
[----:B------:R-:W-:Y:S01]  /*2140*/  ISETP.GT.U32.AND P4, PT, R3, R52, PT ;  /* 0x000000340300720c */ /* 0x000fe20003f84070 */
[----:B------:R-:W-:Y:S01]  /*2150*/  @!P0 IMAD.IADD R5, R5, 0x1, -R4 ;  /* 0x0000000105058824 */ /* 0x000fe200078e0a04 */
[C---:B------:R-:W-:Y:S01]  /*2160*/  ISETP.GT.U32.AND P5, PT, R3.reuse, R50, PT ;  /* 0x000000320300720c */ /* 0x040fe20003fa4070 */
[--C-:B------:R-:W-:Y:S01]  /*2170*/  @!P6 IMAD.IADD R8, R8, 0x1, -R3.reuse ;  /* 0x000000010808e824 */ /* 0x100fe200078e0a03 */
[C---:B------:R-:W-:Y:S01]  /*2180*/  ISETP.GT.U32.AND P6, PT, R3.reuse, R54, PT ;  /* 0x000000360300720c */ /* 0x040fe20003fc4070 */
[----:B------:R-:W-:Y:S01]  /*2190*/  @!P1 IMAD.MOV R46, RZ, RZ, -R46 ;  /* 0x000000ffff2e9224 */ /* 0x000fe200078e0a2e */
[----:B------:R-:W-:Y:S01]  /*21a0*/  ISETP.GT.U32.AND P1, PT, R4, R5, PT ;  /* 0x000000050400720c */ /* 0x000fe20003f24070 */
[----:B------:R-:W-:Y:S01]  /*21b0*/  @!P3 IMAD.MOV R10, RZ, RZ, -R10 ;  /* 0x000000ffff0ab224 */ /* 0x000fe200078e0a0a */
[----:B------:R-:W-:Y:S01]  /*21c0*/  ISETP.GT.U32.AND P0, PT, R3, R8, PT ;  /* 0x000000080300720c */ /* 0x000fe20003f04070 */
[----:B------:R-:W-:Y:S01]  /*21d0*/  IMAD R27, R152, 0x74, RZ ;  /* 0x00000074981b7824 */ /* 0x000fe200078e02ff */
[----:B------:R-:W-:Y:S01]  /*21e0*/  ISETP.GE.AND P3, PT, R232, RZ, PT ;  /* 0x000000ffe800720c */ /* 0x000fe20003f66270 */
[----:B------:R-:W-:Y:S01]  /*21f0*/  @!P2 IMAD.MOV R48, RZ, RZ, -R48 ;  /* 0x000000ffff30a224 */ /* 0x000fe200078e0a30 */
[----:B------:R-:W-:Y:S01]  /*2200*/  ISETP.NE.AND P2, PT, R156, RZ, PT ;  /* 0x000000ff9c00720c */ /* 0x000fe20003f45270 */
[--C-:B------:R-:W-:Y:S01]  /*2210*/  @!P4 IMAD.IADD R52, R52, 0x1, -R3.reuse ;  /* 0x000000013434c824 */ /* 0x100fe200078e0a03 */
[----:B------:R-:W-:Y:S01]  /*2220*/  ISETP.GE.AND P4, PT, R45, RZ, PT ;  /* 0x000000ff2d00720c */ /* 0x000fe20003f86270 */
[--C-:B------:R-:W-:Y:S01]  /*2230*/  @!P5 IMAD.IADD R50, R50, 0x1, -R3.reuse ;  /* 0x000000013232d824 */ /* 0x100fe200078e0a03 */
[----:B------:R-:W-:Y:S01]  /*2240*/  ISETP.GE.AND P5, PT, R41, RZ, PT ;  /* 0x000000ff2900720c */ /* 0x000fe20003fa6270 */
[--C-:B------:R-:W-:Y:S01]  /*2250*/  @!P6 IMAD.IADD R54, R54, 0x1, -R3.reuse ;  /* 0x000000013636e824 */ /* 0x100fe200078e0a03 */
[----:B------:R-:W-:Y:S01]  /*2260*/  ISETP.GE.AND P6, PT, R47, RZ, PT ;  /* 0x000000ff2f00720c */ /* 0x000fe20003fc6270 */
[----:B------:R-:W-:Y:S01]  /*2270*/  @!P1 IMAD.IADD R5, R5, 0x1, -R4 ;  /* 0x0000000105059824 */ /* 0x000fe200078e0a04 */
[----:B------:R-:W-:Y:S01]  /*2280*/  ISETP.NE.AND P1, PT, R157, RZ, PT ;  /* 0x000000ff9d00720c */ /* 0x000fe20003f25270 */
[----:B------:R-:W-:Y:S01]  /*2290*/  @!P0 IMAD.IADD R8, R8, 0x1, -R3 ;  /* 0x0000000108088824 */ /* 0x000fe200078e0a03 */
[----:B------:R-:W-:Y:S01]  /*22a0*/  ISETP.GE.AND P0, PT, R25, RZ, PT ;  /* 0x000000ff1900720c */ /* 0x000fe20003f06270 */
[C---:B-1----:R-:W-:Y:S01]  /*22b0*/  VIADD R3, R6.reuse, 0xffffffff ;  /* 0xffffffff06037836 */ /* 0x042fe20000000000 */
[----:B------:R-:W-:Y:S01]  /*22c0*/  LOP3.LUT R4, RZ, R157, RZ, 0x33, !PT ;  /* 0x0000009dff047212 */ /* 0x000fe200078e33ff */
[----:B------:R-:W-:Y:S01]  /*22d0*/  @!P3 IMAD.MOV R5, RZ, RZ, -R5 ;  /* 0x000000ffff05b224 */ /* 0x000fe200078e0a05 */
[----:B------:R-:W-:Y:S01]  /*22e0*/  @!P2 LOP3.LUT R5, RZ, R156, RZ, 0x33, !PT ;  /* 0x0000009cff05a212 */ /* 0x000fe200078e33ff */
[----:B------:R-:W-:Y:S01]  /*22f0*/  @!P4 IMAD.MOV R52, RZ, RZ, -R52 ;  /* 0x000000ffff34c224 */ /* 0x000fe200078e0a34 */
[----:B------:R-:W-:Y:S01]  /*2300*/  ISETP.GE.U32.AND P4, PT, R3, 0x7fffffc0, PT ;  /* 0x7fffffc00300780c */ /* 0x000fe20003f86070 */
[----:B------:R-:W-:Y:S01]  /*2310*/  VIADD R3, R6, 0xfffffffd ;  /* 0xfffffffd06037836 */ /* 0x000fe20000000000 */
[----:B------:R-:W-:Y:S01]  /*2320*/  LOP3.LUT R25, R230, 0x3f, RZ, 0xc0, !PT ;  /* 0x0000003fe6197812 */ /* 0x000fe200078ec0ff */
[----:B------:R-:W-:Y:S01]  /*2330*/  IMAD R7, R5, R7, RZ ;  /* 0x0000000705077224 */ /* 0x000fe200078e02ff */
[C---:B------:R-:W-:Y:S01]  /*2340*/  SEL R9, R4.reuse, R9, !P1 ;  /* 0x0000000904097207 */ /* 0x040fe20004800000 */
[----:B------:R-:W-:Y:S01]  /*2350*/  @!P5 IMAD.MOV R50, RZ, RZ, -R50 ;  /* 0x000000ffff32d224 */ /* 0x000fe200078e0a32 */
[----:B------:R-:W-:Y:S01]  /*2360*/  ISETP.GE.U32.AND P3, PT, R3, 0x7fffffbe, PT ;  /* 0x7fffffbe0300780c */ /* 0x000fe20003f66070 */
[----:B------:R-:W-:Y:S01]  /*2370*/  IMAD.SHL.U32 R3, R7, 0x4, RZ ;  /* 0x0000000407037824 */ /* 0x000fe200078e00ff */
[C---:B------:R-:W-:Y:S01]  /*2380*/  SEL R23, R4.reuse, R12, !P1 ;  /* 0x0000000c04177207 */ /* 0x040fe20004800000 */
[----:B------:R-:W-:Y:S01]  /*2390*/  @!P0 IMAD.MOV R8, RZ, RZ, -R8 ;  /* 0x000000ffff088224 */ /* 0x000fe200078e0a08 */
[C---:B------:R-:W-:Y:S01]  /*23a0*/  SEL R229, R4.reuse, R17, !P1 ;  /* 0x0000001104e57207 */ /* 0x040fe20004800000 */
[----:B------:R-:W-:Y:S01]  /*23b0*/  @!P6 IMAD.MOV R54, RZ, RZ, -R54 ;  /* 0x000000ffff36e224 */ /* 0x000fe200078e0a36 */
[----:B------:R-:W-:Y:S01]  /*23c0*/  IADD3 R84, P0, R3, UR4, RZ ;  /* 0x0000000403547c10 */ /* 0x000fe2000ff1e0ff */
[----:B------:R-:W-:Y:S01]  /*23d0*/  IMAD R208, R25, R153, RZ ;  /* 0x0000009919d07224 */ /* 0x000fe200078e02ff */
[----:B------:R-:W-:Y:S01]  /*23e0*/  SEL R231, R4, R19, !P1 ;  /* 0x0000001304e77207 */ /* 0x000fe20004800000 */
[----:B------:R-:W-:Y:S01]  /*23f0*/  VIADD R5, R6, 0xffffffdf ;  /* 0xffffffdf06057836 */ /* 0x000fe20000000000 */
[----:B------:R-:W-:Y:S01]  /*2400*/  LEA.HI.X.SX32 R85, R7, UR5, 0x2, P0 ;  /* 0x0000000507557c11 */ /* 0x000fe200080f16ff */
[----:B------:R-:W-:Y:S01]  /*2410*/  ULDC UR5, c[0x0][0x240] ;  /* 0x0000900000057ab9 */ /* 0x000fe20000000800 */
[C---:B------:R-:W-:Y:S01]  /*2420*/  SEL R244, R4.reuse, R21, !P1 ;  /* 0x0000001504f47207 */ /* 0x040fe20004800000 */
[----:B------:R-:W-:Y:S01]  /*2430*/  IMAD R91, R9, UR5, RZ ;  /* 0x00000005095b7c24 */ /* 0x000fe2000f8e02ff */
[C---:B------:R-:W-:Y:S01]  /*2440*/  SEL R11, R4.reuse, R11, !P1 ;  /* 0x0000000b040b7207 */ /* 0x040fe20004800000 */
[----:B------:R-:W-:Y:S01]  /*2450*/  IMAD R89, R23, UR5, RZ ;  /* 0x0000000517597c24 */ /* 0x000fe2000f8e02ff */
[C---:B------:R-:W-:Y:S01]  /*2460*/  SEL R14, R4.reuse, R14, !P1 ;  /* 0x0000000e040e7207 */ /* 0x040fe20004800000 */
[----:B------:R-:W-:Y:S01]  /*2470*/  IMAD R229, R229, UR5, RZ ;  /* 0x00000005e5e57c24 */ /* 0x000fe2000f8e02ff */
[C---:B------:R-:W-:Y:S01]  /*2480*/  SEL R16, R4.reuse, R16, !P1 ;  /* 0x0000001004107207 */ /* 0x040fe20004800000 */
[----:B------:R-:W-:Y:S01]  /*2490*/  IMAD R90, R11, UR5, RZ ;  /* 0x000000050b5a7c24 */ /* 0x000fe2000f8e02ff */
[C---:B------:R-:W-:Y:S01]  /*24a0*/  SEL R13, R4.reuse, R13, !P1 ;  /* 0x0000000d040d7207 */ /* 0x040fe20004800000 */
[----:B------:R-:W-:Y:S01]  /*24b0*/  STL [R1+0x20], R91 ;  /* 0x0000205b01007387 */ /* 0x000fe20000100800 */
[----:B------:R-:W-:Y:S01]  /*24c0*/  SEL R15, R4, R15, !P1 ;  /* 0x0000000f040f7207 */ /* 0x000fe20004800000 */
[----:B------:R-:W-:Y:S01]  /*24d0*/  IMAD R9, R14, UR5, RZ ;  /* 0x000000050e097c24 */ /* 0x000fe2000f8e02ff */
[C---:B------:R-:W-:Y:S01]  /*24e0*/  SEL R18, R4.reuse, R18, !P1 ;  /* 0x0000001204127207 */ /* 0x040fe20004800000 */
[----:B------:R-:W-:Y:S01]  /*24f0*/  STL [R1+0x78], R88 ;  /* 0x0000785801007387 */ /* 0x000fe20000100800 */
[C---:B------:R-:W-:Y:S01]  /*2500*/  SEL R20, R4.reuse, R20, !P1 ;  /* 0x0000001404147207 */ /* 0x040fe20004800000 */
[----:B------:R-:W-:Y:S01]  /*2510*/  IMAD R231, R231, UR5, RZ ;  /* 0x00000005e7e77c24 */ /* 0x000fe2000f8e02ff */
[C---:B------:R-:W-:Y:S01]  /*2520*/  SEL R238, R4.reuse, R22, !P1 ;  /* 0x0000001604ee7207 */ /* 0x040fe20004800000 */
[----:B------:R-:W-:Y:S01]  /*2530*/  STL [R1+0x10c], R137 ;  /* 0x00010c8901007387 */ /* 0x000fe20000100800 */
[----:B------:R-:W-:Y:S01]  /*2540*/  SEL R233, R4, R24, !P1 ;  /* 0x0000001804e97207 */ /* 0x000fe20004800000 */
[----:B------:R-:W-:Y:S01]  /*2550*/  IMAD R244, R244, UR5, RZ ;  /* 0x00000005f4f47c24 */ /* 0x000fe2000f8e02ff */
[C---:B------:R-:W-:Y:S01]  /*2560*/  SEL R235, R4.reuse, R26, !P1 ;  /* 0x0000001a04eb7207 */ /* 0x040fe20004800000 */
[----:B------:R1:W-:Y:S01]  /*2570*/  STL [R1+0x1c], R90 ;  /* 0x00001c5a01007387 */ /* 0x0003e20000100800 */
        /* <DEDUP_REMOVED lines=30> */
[----:B------:R-:W-:Y:S01]  /*2760*/  SEL R21, R4, R8, !P1 ;  /* 0x0000000804157207 */ /* 0x000fe20004800000 */
[----:B------:R-:W-:Y:S01]  /*2770*/  IMAD R8, R16, UR5, RZ ;  /* 0x0000000510087c24 */ /* 0x000fe2000f8e02ff */
[----:B------:R-:W-:Y:S01]  /*2780*/  SEL R12, R4, R29, !P1 ;  /* 0x0000001d040c7207 */ /* 0x000fe20004800000 */
[----:B------:R-:W-:Y:S01]  /*2790*/  VIADD R4, R6, 0xfffffffe ;  /* 0xfffffffe06047836 */ /* 0x000fe20000000000 */
[----:B------:R-:W-:Y:S01]  /*27a0*/  LEA R73, P1, R208, UR6, 0x2 ;  /* 0x00000006d0497c11 */ /* 0x000fe2000f8210ff */
[----:B------:R-:W-:Y:S01]  /*27b0*/  STL [R1+0x40], R99 ;  /* 0x0000406301007387 */ /* 0x000fe20000100800 */
[----:B------:R-:W-:Y:S01]  /*27c0*/  ISETP.GE.U32.AND P5, PT, R5, 0x7fffffa0, PT ;  /* 0x7fffffa00500780c */ /* 0x000fe20003fa6070 */
[----:B------:R-:W-:Y:S01]  /*27d0*/  IMAD R250, R250, UR5, RZ ;  /* 0x00000005fafa7c24 */ /* 0x000fe2000f8e02ff */
[----:B------:R-:W-:Y:S01]  /*27e0*/  LEA.HI.X.SX32 R5, R208, UR7, 0x2, P1 ;  /* 0x00000007d0057c11 */ /* 0x000fe200088f16ff */
[----:B------:R-:W-:Y:S01]  /*27f0*/  STL [R1+0xfc], R130 ;  /* 0x0000fc8201007387 */ /* 0x000fe20000100800 */
[C---:B------:R-:W-:Y:S01]  /*2800*/  LEA R38, P0, R91.reuse, R73, 0x2 ;  /* 0x000000495b267211 */ /* 0x040fe200078010ff */
[----:B------:R-:W-:Y:S01]  /*2810*/  IMAD R252, R252, UR5, RZ ;  /* 0x00000005fcfc7c24 */ /* 0x000fe2000f8e02ff */
[----:B------:R-:W-:Y:S01]  /*2820*/  ISETP.GE.U32.AND P2, PT, R4, 0x7fffffbf, PT ;  /* 0x7fffffbf0400780c */ /* 0x000fe20003f46070 */
[----:B------:R-:W-:Y:S01]  /*2830*/  VIADD R4, R6, 0xfffffffc ;  /* 0xfffffffc06047836 */ /* 0x000fe20000000000 */
[----:B------:R-:W-:Y:S01]  /*2840*/  LEA.HI.X.SX32 R39, R91, R5, 0x2, P0 ;  /* 0x000000055b277211 */ /* 0x000fe200000f16ff */
[----:B------:R3:W-:Y:S01]  /*2850*/  STL [R1+0x10], R8 ;  /* 0x0000100801007387 */ /* 0x0007e20000100800 */
[----:B------:R-:W-:Y:S01]  /*2860*/  LEA R134, P0, R90, R73, 0x2 ;  /* 0x000000495a867211 */ /* 0x000fe200078010ff */
[----:B------:R-:W-:Y:S01]  /*2870*/  IMAD R228, R228, UR5, RZ ;  /* 0x00000005e4e47c24 */ /* 0x000fe2000f8e02ff */
[----:B------:R-:W-:Y:S01]  /*2880*/  ISETP.GE.U32.AND P6, PT, R4, 0x7fffffbd, PT ;  /* 0x7fffffbd0400780c */ /* 0x000fe20003fc6070 */
[----:B------:R-:W-:Y:S01]  /*2890*/  IMAD R4, R13, UR5, RZ ;  /* 0x000000050d047c24 */ /* 0x000fe2000f8e02ff */
[----:B------:R-:W-:Y:S01]  /*28a0*/  LEA.HI.X.SX32 R135, R90, R5, 0x2, P0 ;  /* 0x000000055a877211 */ /* 0x000fe200000f16ff */
[----:B------:R-:W-:Y:S01]  /*28b0*/  STL [R1+0x34], R96 ;  /* 0x0000346001007387 */ /* 0x000fe20000100800 */
[----:B-1----:R-:W-:Y:S01]  /*28c0*/  LEA R90, P0, R89, R73, 0x2 ;  /* 0x00000049595a7211 */ /* 0x002fe200078010ff */
[----:B------:R-:W-:Y:S01]  /*28d0*/  IMAD R227, R227, UR5, RZ ;  /* 0x00000005e3e37c24 */ /* 0x000fe2000f8e02ff */
[-C--:B------:R-:W-:Y:S01]  /*28e0*/  LEA R220, P1, R152, R84.reuse, 0x3 ;  /* 0x0000005498dc7211 */ /* 0x080fe200078218ff */
[----:B------:R1:W-:Y:S01]  /*28f0*/  STL [R1+0xc], R4 ;  /* 0x00000c0401007387 */ /* 0x0003e20000100800 */
[----:B------:R-:W-:Y:S01]  /*2900*/  LEA.HI.X.SX32 R91, R89, R5, 0x2, P0 ;  /* 0x00000005595b7211 */ /* 0x000fe200000f16ff */
[----:B------:R-:W-:Y:S01]  /*2910*/  IMAD R226, R226, UR5, RZ ;  /* 0x00000005e2e27c24 */ /* 0x000fe2000f8e02ff */
[----:B------:R-:W-:Y:S01]  /*2920*/  LEA R64, P0, R9, R73, 0x2 ;  /* 0x0000004909407211 */ /* 0x000fe200078010ff */
[----:B------:R-:W-:Y:S01]  /*2930*/  IMAD R209, R209, UR5, RZ ;  /* 0x00000005d1d17c24 */ /* 0x000fe2000f8e02ff */
[----:B------:R-:W-:Y:S01]  /*2940*/  STL [R1+0x30], R92 ;  /* 0x0000305c01007387 */ /* 0x000fe20000100800 */
[----:B------:R-:W-:Y:S01]  /*2950*/  IMAD R23, R152, 0x34, RZ ;  /* 0x0000003498177824 */ /* 0x000fe200078e02ff */
[----:B------:R-:W-:Y:S01]  /*2960*/  LEA.HI.X.SX32 R65, R9, R5, 0x2, P0 ;  /* 0x0000000509417211 */ /* 0x000fe200000f16ff */
[----:B--2---:R-:W-:Y:S01]  /*2970*/  IMAD R9, R15, UR5, RZ ;  /* 0x000000050f097c24 */ /* 0x004fe2000f8e02ff */
[C---:B------:R-:W-:Y:S01]  /*2980*/  LEA R58, P0, R8.reuse, R73, 0x2 ;  /* 0x00000049083a7211 */ /* 0x040fe200078010ff */
[----:B------:R-:W-:Y:S01]  /*2990*/  STL [R1+0xf8], R120 ;  /* 0x0000f87801007387 */ /* 0x000fe20000100800 */
[----:B------:R-:W-:Y:S01]  /*29a0*/  IMAD R155, R155, UR5, RZ ;  /* 0x000000059b9b7c24 */ /* 0x000fe2000f8e02ff */
[----:B------:R-:W-:Y:S01]  /*29b0*/  LEA.HI.X.SX32 R221, R143, R85, 0x2, P1 ;  /* 0x000000558fdd7211 */ /* 0x000fe200008f16ff */
[----:B------:R-:W-:Y:S01]  /*29c0*/  IMAD R11, R21, UR5, RZ ;  /* 0x00000005150b7c24 */ /* 0x000fe2000f8e02ff */
[----:B------:R-:W-:Y:S01]  /*29d0*/  LEA.HI.X.SX32 R59, R8, R5, 0x2, P0 ;  /* 0x00000005083b7211 */ /* 0x000fe200000f16ff */
[----:B---3--:R-:W-:Y:S01]  /*29e0*/  IMAD R8, R18, UR5, RZ ;  /* 0x0000000512087c24 */ /* 0x008fe2000f8e02ff */
[----:B------:R-:W-:Y:S01]  /*29f0*/  LEA R44, P0, R4, R73, 0x2 ;  /* 0x00000049042c7211 */ /* 0x000fe200078010ff */
[----:B------:R2:W-:Y:S01]  /*2a00*/  STL [R1+0x8], R9 ;  /* 0x0000080901007387 */ /* 0x0005e20000100800 */
[----:B------:R-:W-:Y:S01]  /*2a10*/  IMAD R12, R12, UR5, RZ ;  /* 0x000000050c0c7c24 */ /* 0x000fe2000f8e02ff */
[CC--:B------:R-:W-:Y:S01]  /*2a20*/  LEA R190, P1, R152.reuse, R84.reuse, 0x4 ;  /* 0x0000005498be7211 */ /* 0x0c0fe200078220ff */
[----:B------:R-:W-:Y:S01]  /*2a30*/  IMAD R22, R152, 0x38, RZ ;  /* 0x0000003898167824 */ /* 0x000fe200078e02ff */
[----:B------:R-:W-:Y:S01]  /*2a40*/  LEA.HI.X.SX32 R45, R4, R5, 0x2, P0 ;  /* 0x00000005042d7211 */ /* 0x000fe200000f16ff */
[----:B-1----:R-:W-:Y:S01]  /*2a50*/  IMAD R4, R20, UR5, RZ ;  /* 0x0000000514047c24 */ /* 0x002fe2000f8e02ff */
[C---:B------:R-:W-:Y:S01]  /*2a60*/  LEA R86, P0, R9.reuse, R73, 0x2 ;  /* 0x0000004909567211 */ /* 0x040fe200078010ff */
[----:B------:R-:W-:Y:S01]  /*2a70*/  STL [R1+0x2c], R23 ;  /* 0x00002c1701007387 */ /* 0x000fe20000100800 */
[----:B------:R-:W-:Y:S01]  /*2a80*/  LEA.HI.X.SX32 R191, R140, R85, 0x2, P1 ;  /* 0x000000558cbf7211 */ /* 0x000fe200008f16ff */
[----:B------:R-:W-:Y:S01]  /*2a90*/  IMAD R14, R152, 0x3c, RZ ;  /* 0x0000003c980e7824 */ /* 0x000fe200078e02ff */
[----:B------:R-:W-:Y:S01]  /*2aa0*/  LEA.HI.X.SX32 R87, R9, R5, 0x2, P0 ;  /* 0x0000000509577211 */ /* 0x000fe200000f16ff */
[----:B------:R-:W-:Y:S01]  /*2ab0*/  STL [R1+0xf4], R126 ;  /* 0x0000f47e01007387 */ /* 0x000fe20000100800 */
[----:B------:R-:W-:Y:S01]  /*2ac0*/  LEA R70, P0, R8, R73, 0x2 ;  /* 0x0000004908467211 */ /* 0x000fe200078010ff */
[----:B--2---:R-:W-:Y:S01]  /*2ad0*/  IMAD R9, R17, UR5, RZ ;  /* 0x0000000511097c24 */ /* 0x004fe2000f8e02ff */
[-C--:B------:R-:W-:Y:S01]  /*2ae0*/  IADD3 R186, P1, R88, R84.reuse, RZ ;  /* 0x0000005458ba7210 */ /* 0x080fe20007f3e0ff */
[----:B------:R1:W-:Y:S01]  /*2af0*/  STL [R1+0x4], R8 ;  /* 0x0000040801007387 */ /* 0x0003e20000100800 */
[----:B------:R-:W-:Y:S01]  /*2b00*/  LEA.HI.X.SX32 R71, R8, R5, 0x2, P0 ;  /* 0x0000000508477211 */ /* 0x000fe200000f16ff */
[----:B------:R-:W-:Y:S01]  /*2b10*/  IMAD R13, R152, 0x15, RZ ;  /* 0x00000015980d7824 */ /* 0x000fe200078e02ff */
[----:B------:R-:W-:Y:S01]  /*2b20*/  LEA R54, P0, R4, R73, 0x2 ;  /* 0x0000004904367211 */ /* 0x000fe200078010ff */
[----:B------:R-:W-:Y:S01]  /*2b30*/  STL [R1+0x28], R22 ;  /* 0x0000281601007387 */ /* 0x000fe20000100800 */
[----:B------:R-:W-:Y:S01]  /*2b40*/  LEA.HI.X.SX32 R187, R138, R85, 0x2, P1 ;  /* 0x000000558abb7211 */ /* 0x000fe200008f16ff */
[----:B------:R-:W-:Y:S01]  /*2b50*/  IMAD R18, R152, 0x19, RZ ;  /* 0x0000001998127824 */ /* 0x000fe200078e02ff */
[----:B------:R-:W-:Y:S01]  /*2b60*/  LEA.HI.X.SX32 R55, R4, R5, 0x2, P0 ;  /* 0x0000000504377211 */ /* 0x000fe200000f16ff */
[----:B------:R-:W-:Y:S01]  /*2b70*/  STL [R1+0xf0], R129 ;  /* 0x0000f08101007387 */ /* 0x000fe20000100800 */
[----:B------:R-:W-:Y:S01]  /*2b80*/  LEA R42, P0, R238, R73, 0x2 ;  /* 0x00000049ee2a7211 */ /* 0x000fe200078010ff */
[----:B-1----:R-:W-:Y:S01]  /*2b90*/  IMAD R8, R10, UR5, RZ ;  /* 0x000000050a087c24 */ /* 0x002fe2000f8e02ff */
[-C--:B------:R-:W-:Y:S01]  /*2ba0*/  LEA R176, P1, R152, R84.reuse, 0x5 ;  /* 0x0000005498b07211 */ /* 0x080fe200078228ff */
[----:B------:R-:W-:Y:S01]  /*2bb0*/  IMAD R10, R19, UR5, RZ ;  /* 0x00000005130a7c24 */ /* 0x000fe2000f8e02ff */
[----:B------:R-:W-:Y:S01]  /*2bc0*/  LEA.HI.X.SX32 R43, R238, R5, 0x2, P0 ;  /* 0x00000005ee2b7211 */ /* 0x000fe200000f16ff */
[----:B------:R1:W-:Y:S01]  /*2bd0*/  STL [R1], R4 ;  /* 0x0000000401007387 */ /* 0x0003e20000100800 */
[C---:B------:R-:W-:Y:S01]  /*2be0*/  LEA R82, P0, R229.reuse, R73, 0x2 ;  /* 0x00000049e5527211 */ /* 0x040fe200078010ff */
[----:B------:R-:W-:Y:S01]  /*2bf0*/  IMAD R89, R152, 0x6c, RZ ;  /* 0x0000006c98597824 */ /* 0x000fe200078e02ff */
[----:B------:R-:W-:Y:S01]  /*2c00*/  LEA.HI.X.SX32 R177, R136, R85, 0x2, P1 ;  /* 0x0000005588b17211 */ /* 0x000fe200008f16ff */
[----:B------:R-:W-:Y:S01]  /*2c10*/  STL [R1+0x24], R14 ;  /* 0x0000240e01007387 */ /* 0x000fe20000100800 */
[----:B------:R-:W-:Y:S01]  /*2c20*/  LEA.HI.X.SX32 R83, R229, R5, 0x2, P0 ;  /* 0x00000005e5537211 */ /* 0x000fe200000f16ff */
[C---:B------:R-:W-:Y:S01]  /*2c30*/  IMAD R31, R152.reuse, 0x7c, RZ ;  /* 0x0000007c981f7824 */ /* 0x040fe200078e02ff */
[----:B------:R-:W-:Y:S01]  /*2c40*/  LEA R68, P0, R231, R73, 0x2 ;  /* 0x00000049e7447211 */ /* 0x000fe200078010ff */
[----:B------:R2:W-:Y:S01]  /*2c50*/  STL [R1+0xec], R128 ;  /* 0x0000ec8001007387 */ /* 0x0005e20000100800 */
[-C--:B------:R-:W-:Y:S01]  /*2c60*/  IADD3 R182, P1, R99, R84.reuse, RZ ;  /* 0x0000005463b67210 */ /* 0x080fe20007f3e0ff */
[C---:B------:R-:W-:Y:S01]  /*2c70*/  IMAD R16, R152.reuse, 0x23, RZ ;  /* 0x0000002398107824 */ /* 0x040fe200078e02ff */
[----:B------:R-:W-:Y:S01]  /*2c80*/  LEA.HI.X.SX32 R69, R231, R5, 0x2, P0 ;  /* 0x00000005e7457211 */ /* 0x000fe200000f16ff */
[----:B------:R-:W-:Y:S01]  /*2c90*/  STL [R1+0xe8], R125 ;  /* 0x0000e87d01007387 */ /* 0x000fe20000100800 */
[C---:B------:R-:W-:Y:S01]  /*2ca0*/  LEA R48, P0, R233.reuse, R73, 0x2 ;  /* 0x00000049e9307211 */ /* 0x040fe200078010ff */
[----:B------:R-:W-:Y:S01]  /*2cb0*/  IMAD R15, R152, 0x27, RZ ;  /* 0x00000027980f7824 */ /* 0x000fe200078e02ff */
[----:B------:R-:W-:Y:S01]  /*2cc0*/  LEA.HI.X.SX32 R183, R132, R85, 0x2, P1 ;  /* 0x0000005584b77211 */ /* 0x000fe200008f16ff */
[----:B------:R3:W-:Y:S01]  /*2cd0*/  STL [R1+0xe4], R122 ;  /* 0x0000e47a01007387 */ /* 0x0007e20000100800 */
[----:B------:R-:W-:Y:S01]  /*2ce0*/  LEA.HI.X.SX32 R49, R233, R5, 0x2, P0 ;  /* 0x00000005e9317211 */ /* 0x000fe200000f16ff */
[----:B-1----:R-:W-:Y:S01]  /*2cf0*/  IMAD R4, R152, 0x2b, RZ ;  /* 0x0000002b98047824 */ /* 0x002fe200078e02ff */
[C---:B------:R-:W-:Y:S01]  /*2d00*/  LEA R40, P0, R235.reuse, R73, 0x2 ;  /* 0x00000049eb287211 */ /* 0x040fe200078010ff */
[----:B------:R-:W-:Y:S01]  /*2d10*/  STL [R1+0xe0], R114 ;  /* 0x0000e07201007387 */ /* 0x000fe20000100800 */
[-C--:B------:R-:W-:Y:S01]  /*2d20*/  IADD3 R150, P1, R92, R84.reuse, RZ ;  /* 0x000000545c967210 */ /* 0x080fe20007f3e0ff */
[C---:B------:R-:W-:Y:S01]  /*2d30*/  IMAD R138, R152.reuse, 0xc4, RZ ;  /* 0x000000c4988a7824 */ /* 0x040fe200078e02ff */
[----:B------:R-:W-:Y:S01]  /*2d40*/  LEA.HI.X.SX32 R41, R235, R5, 0x2, P0 ;  /* 0x00000005eb297211 */ /* 0x000fe200000f16ff */
[----:B------:R-:W-:Y:S01]  /*2d50*/  STL [R1+0xdc], R13 ;  /* 0x0000dc0d01007387 */ /* 0x000fe20000100800 */
[----:B------:R-:W-:Y:S01]  /*2d60*/  LEA R74, P0, R237, R73, 0x2 ;  /* 0x00000049ed4a7211 */ /* 0x000fe200078010ff */
[C---:B------:R-:W-:Y:S01]  /*2d70*/  IMAD R20, R152.reuse, 0x32, RZ ;  /* 0x0000003298147824 */ /* 0x040fe200078e02ff */
[----:B------:R-:W-:Y:S01]  /*2d80*/  LEA.HI.X.SX32 R151, R127, R85, 0x2, P1 ;  /* 0x000000557f977211 */ /* 0x000fe200008f16ff */
[----:B------:R1:W-:Y:S01]  /*2d90*/  STL [R1+0xd8], R100 ;  /* 0x0000d86401007387 */ /* 0x0003e20000100800 */
[----:B------:R-:W-:Y:S01]  /*2da0*/  LEA.HI.X.SX32 R75, R237, R5, 0x2, P0 ;  /* 0x00000005ed4b7211 */ /* 0x000fe200000f16ff */
[----:B------:R-:W-:Y:S01]  /*2db0*/  IMAD R19, R152, 0x33, RZ ;  /* 0x0000003398137824 */ /* 0x000fe200078e02ff */
[----:B------:R-:W-:Y:S01]  /*2dc0*/  LEA R66, P0, R240, R73, 0x2 ;  /* 0x00000049f0427211 */ /* 0x000fe200078010ff */
[----:B------:R4:W-:Y:S01]  /*2dd0*/  STL [R1+0xd4], R108 ;  /* 0x0000d46c01007387 */ /* 0x0009e20000100800 */
[-C--:B------:R-:W-:Y:S01]  /*2de0*/  IADD3 R172, P1, R22, R84.reuse, RZ ;  /* 0x0000005416ac7210 */ /* 0x080fe20007f3e0ff */
[----:B------:R-:W-:Y:S01]  /*2df0*/  IMAD R136, R152, 0xd4, RZ ;  /* 0x000000d498887824 */ /* 0x000fe200078e02ff */
[----:B------:R-:W-:Y:S01]  /*2e00*/  LEA.HI.X.SX32 R67, R240, R5, 0x2, P0 ;  /* 0x00000005f0437211 */ /* 0x000fe200000f16ff */
[----:B------:R5:W-:Y:S01]  /*2e10*/  STL [R1+0xd0], R18 ;  /* 0x0000d01201007387 */ /* 0x000be20000100800 */
[----:B------:R-:W-:Y:S01]  /*2e20*/  LEA R224, P0, R242, R73, 0x2 ;  /* 0x00000049f2e07211 */ /* 0x000fe200078010ff */
[----:B------:R-:W-:Y:S01]  /*2e30*/  IMAD R132, R152, 0xd8, RZ ;  /* 0x000000d898847824 */ /* 0x000fe200078e02ff */
[----:B------:R-:W-:Y:S01]  /*2e40*/  LEA.HI.X.SX32 R173, R126, R85, 0x2, P1 ;  /* 0x000000557ead7211 */ /* 0x000fe200008f16ff */
[----:B------:R5:W-:Y:S01]  /*2e50*/  STL [R1+0xcc], R110 ;  /* 0x0000cc6e01007387 */ /* 0x000be20000100800 */
[----:B------:R-:W-:Y:S01]  /*2e60*/  LEA.HI.X.SX32 R225, R242, R5, 0x2, P0 ;  /* 0x00000005f2e17211 */ /* 0x000fe200000f16ff */
[----:B------:R-:W2:Y:S01]  /*2e70*/  S2UR UR4, SR_CgaCtaId ;  /* 0x00000000000479c3 */ /* 0x000ea20000008800 */
[----:B------:R-:W-:Y:S01]  /*2e80*/  LEA R222, P0, R244, R73, 0x2 ;  /* 0x00000049f4de7211 */ /* 0x000fe200078010ff */
[----:B------:R5:W-:Y:S01]  /*2e90*/  STL [R1+0xc8], R124 ;  /* 0x0000c87c01007387 */ /* 0x000be20000100800 */
[C---:B------:R-:W-:Y:S01]  /*2ea0*/  LEA R126, P1, R152.reuse, R84, 0x6 ;  /* 0x00000054987e7211 */ /* 0x040fe200078230ff */
[----:B------:R-:W-:Y:S01]  /*2eb0*/  IMAD R17, R152, 0x37, RZ ;  /* 0x0000003798117824 */ /* 0x000fe200078e02ff */
[----:B------:R-:W-:Y:S01]  /*2ec0*/  LEA.HI.X.SX32 R223, R244, R5, 0x2, P0 ;  /* 0x00000005f4df7211 */ /* 0x000fe200000f16ff */
[----:B------:R-:W-:Y:S01]  /*2ed0*/  STL [R1+0xc0], R121 ;  /* 0x0000c07901007387 */ /* 0x000fe20000100800 */
[----:B------:R-:W-:Y:S01]  /*2ee0*/  LEA R36, P0, R246, R73, 0x2 ;  /* 0x00000049f6247211 */ /* 0x000fe200078010ff */
[----:B------:R-:W-:Y:S01]  /*2ef0*/  VIADD R154, R6, 0x3f ;  /* 0x0000003f069a7836 */ /* 0x000fe20000000000 */
[----:B------:R-:W-:Y:S01]  /*2f00*/  LOP3.LUT R21, R2, 0x40, RZ, 0x3c, !PT ;  /* 0x0000004002157812 */ /* 0x000fe200078e3cff */
[----:B------:R-:W-:Y:S01]  /*2f10*/  STL [R1+0xbc], R119 ;  /* 0x0000bc7701007387 */ /* 0x000fe20000100800 */
[----:B------:R-:W-:-:S02]  /*2f20*/  LEA.HI.X.SX32 R37, R246, R5, 0x2, P0 ;  /* 0x00000005f6257211 */ /* 0x000fc400000f16ff */
[C---:B------:R-:W-:Y:S01]  /*2f30*/  LEA R80, P0, R248.reuse, R73, 0x2 ;  /* 0x00000049f8507211 */ /* 0x040fe200078010ff */
[----:B------:R5:W-:Y:S03]  /*2f40*/  STL [R1+0xb8], R118 ;  /* 0x0000b87601007387 */ /* 0x000be60000100800 */
[----:B------:R-:W-:Y:S01]  /*2f50*/  LEA.HI.X.SX32 R81, R248, R5, 0x2, P0 ;  /* 0x00000005f8517211 */ /* 0x000fe200000f16ff */
[----:B------:R-:W-:Y:S01]  /*2f60*/  STL [R1+0xb4], R117 ;  /* 0x0000b47501007387 */ /* 0x000fe20000100800 */
[----:B------:R-:W-:-:S03]  /*2f70*/  LEA R62, P0, R250, R73, 0x2 ;  /* 0x00000049fa3e7211 */ /* 0x000fc600078010ff */
[----:B------:R5:W-:Y:S01]  /*2f80*/  STL [R1+0xb0], R116 ;  /* 0x0000b07401007387 */ /* 0x000be20000100800 */
[----:B------:R-:W-:Y:S01]  /*2f90*/  LEA.HI.X.SX32 R63, R250, R5, 0x2, P0 ;  /* 0x00000005fa3f7211 */ /* 0x000fe200000f16ff */
[----:B--2---:R-:W-:Y:S01]  /*2fa0*/  ULEA UR8, UR4, UR8, 0x18 ;  /* 0x0000000804087291 */ /* 0x004fe2000f8ec03f */
[C---:B------:R-:W-:Y:S01]  /*2fb0*/  LEA R52, P0, R252.reuse, R73, 0x2 ;  /* 0x00000049fc347211 */ /* 0x040fe200078010ff */
[----:B------:R-:W-:Y:S03]  /*2fc0*/  STL [R1+0xac], R105 ;  /* 0x0000ac6901007387 */ /* 0x000fe60000100800 */
[----:B------:R-:W-:Y:S01]  /*2fd0*/  LEA.HI.X.SX32 R53, R252, R5, 0x2, P0 ;  /* 0x00000005fc357211 */ /* 0x000fe200000f16ff */
[----:B------:R2:W-:Y:S01]  /*2fe0*/  STL [R1+0xa8], R16 ;  /* 0x0000a81001007387 */ /* 0x0005e20000100800 */
[----:B------:R-:W-:Y:S01]  /*2ff0*/  LEA R28, P0, R228, R73, 0x2 ;  /* 0x00000049e41c7211 */ /* 0x000fe200078010ff */
[----:B------:R-:W-:-:S02]  /*3000*/  VIADD R24, R2, UR8 ;  /* 0x0000000802187c36 */ /* 0x000fc40008000000 */
[----:B------:R-:W-:Y:S01]  /*3010*/  STL [R1+0xa0], R103 ;  /* 0x0000a06701007387 */ /* 0x000fe20000100800 */
[----:B------:R-:W-:Y:S01]  /*3020*/  LEA.HI.X.SX32 R29, R228, R5, 0x2, P0 ;  /* 0x00000005e41d7211 */ /* 0x000fe200000f16ff */
[----:B------:R-:W-:Y:S01]  /*3030*/  VIADD R21, R21, UR8 ;  /* 0x0000000815157c36 */ /* 0x000fe20008000000 */
[C---:B------:R-:W-:Y:S01]  /*3040*/  LEA R78, P0, R227.reuse, R73, 0x2 ;  /* 0x00000049e34e7211 */ /* 0x040fe200078010ff */
[----:B------:R2:W-:Y:S03]  /*3050*/  STL [R1+0x9c], R102 ;  /* 0x00009c6601007387 */ /* 0x0005e60000100800 */
[----:B------:R-:W-:Y:S01]  /*3060*/  LEA.HI.X.SX32 R79, R227, R5, 0x2, P0 ;  /* 0x00000005e34f7211 */ /* 0x000fe200000f16ff */
[----:B------:R2:W-:Y:S01]  /*3070*/  STL [R1+0x98], R15 ;  /* 0x0000980f01007387 */ /* 0x0005e20000100800 */
[----:B------:R-:W-:-:S03]  /*3080*/  LEA R56, P0, R226, R73, 0x2 ;  /* 0x00000049e2387211 */ /* 0x000fc600078010ff */
[----:B------:R2:W-:Y:S01]  /*3090*/  STL [R1+0x94], R98 ;  /* 0x0000946201007387 */ /* 0x0005e20000100800 */
[----:B------:R-:W-:Y:S02]  /*30a0*/  LEA.HI.X.SX32 R57, R226, R5, 0x2, P0 ;  /* 0x00000005e2397211 */ /* 0x000fe400000f16ff */
[C---:B------:R-:W-:Y:S01]  /*30b0*/  LEA R50, P0, R209.reuse, R73, 0x2 ;  /* 0x00000049d1327211 */ /* 0x040fe200078010ff */
[----:B------:R-:W-:Y:S03]  /*30c0*/  STL [R1+0x90], R97 ;  /* 0x0000906101007387 */ /* 0x000fe60000100800 */
[----:B------:R-:W-:Y:S01]  /*30d0*/  LEA.HI.X.SX32 R51, R209, R5, 0x2, P0 ;  /* 0x00000005d1337211 */ /* 0x000fe200000f16ff */
[----:B------:R2:W-:Y:S01]  /*30e0*/  STL [R1+0x8c], R4 ;  /* 0x00008c0401007387 */ /* 0x0005e20000100800 */
[----:B------:R-:W-:-:S03]  /*30f0*/  LEA R34, P0, R155, R73, 0x2 ;  /* 0x000000499b227211 */ /* 0x000fc600078010ff */
[----:B------:R-:W-:Y:S01]  /*3100*/  STL [R1+0x84], R95 ;  /* 0x0000845f01007387 */ /* 0x000fe20000100800 */
[----:B------:R-:W-:Y:S02]  /*3110*/  LEA.HI.X.SX32 R35, R155, R5, 0x2, P0 ;  /* 0x000000059b237211 */ /* 0x000fe400000f16ff */
[C---:B------:R-:W-:Y:S01]  /*3120*/  LEA R76, P0, R8.reuse, R73, 0x2 ;  /* 0x00000049084c7211 */ /* 0x040fe200078010ff */
[----:B------:R2:W-:Y:S03]  /*3130*/  STL [R1+0x80], R94 ;  /* 0x0000805e01007387 */ /* 0x0005e60000100800 */
[----:B------:R-:W-:Y:S01]  /*3140*/  LEA.HI.X.SX32 R77, R8, R5, 0x2, P0 ;  /* 0x00000005084d7211 */ /* 0x000fe200000f16ff */
[----:B------:R-:W-:Y:S01]  /*3150*/  STL [R1+0x7c], R93 ;  /* 0x00007c5d01007387 */ /* 0x000fe20000100800 */
[----:B------:R-:W-:-:S03]  /*3160*/  LEA R60, P0, R9, R73, 0x2 ;  /* 0x00000049093c7211 */ /* 0x000fc600078010ff */
[----:B------:R-:W-:Y:S01]  /*3170*/  @!PT LDS RZ, [RZ] ;  /* 0x00000000fffff984 */ /* 0x000fe20000000800 */
[----:B------:R-:W-:Y:S01]  /*3180*/  @!PT LDS RZ, [RZ] ;  /* 0x00000000fffff984 */ /* 0x000fe20000000800 */
[----:B------:R-:W-:Y:S01]  /*3190*/  @!PT LDS RZ, [RZ] ;  /* 0x00000000fffff984 */ /* 0x000fe20000000800 */
[----:B------:R2:W-:Y:S01]  /*31a0*/  LDGSTS.E [R24], desc[UR16][R84.64], !P4 ;  /* 0x0000000054187fae */ /* 0x0005e2000e121850 */
[----:B------:R-:W-:Y:S02]  /*31b0*/  LEA.HI.X.SX32 R61, R9, R5, 0x2, P0 ;  /* 0x00000005093d7211 */ /* 0x000fe400000f16ff */
[----:B------:R-:W-:-:S04]  /*31c0*/  LEA R46, P0, R10, R73, 0x2 ;  /* 0x000000490a2e7211 */ /* 0x000fc800078010ff */
[----:B------:R-:W-:Y:S02]  /*31d0*/  LEA.HI.X.SX32 R47, R10, R5, 0x2, P0 ;  /* 0x000000050a2f7211 */ /* 0x000fe400000f16ff */
[----:B------:R-:W-:-:S04]  /*31e0*/  LEA R32, P0, R11, R73, 0x2 ;  /* 0x000000490b207211 */ /* 0x000fc800078010ff */
[----:B------:R-:W-:Y:S02]  /*31f0*/  LEA.HI.X.SX32 R33, R11, R5, 0x2, P0 ;  /* 0x000000050b217211 */ /* 0x000fe400000f16ff */
[----:B------:R-:W-:-:S04]  /*3200*/  LEA R72, P0, R12, R73, 0x2 ;  /* 0x000000490c487211 */ /* 0x000fc800078010ff */
[----:B------:R-:W-:Y:S01]  /*3210*/  LEA.HI.X.SX32 R73, R12, R5, 0x2, P0 ;  /* 0x000000050c497211 */ /* 0x000fe200000f16ff */
[----:B------:R-:W-:Y:S01]  /*3220*/  IMAD R5, R152, 0x31, RZ ;  /* 0x0000003198057824 */ /* 0x000fe200078e02ff */
[----:B------:R-:W-:-:S04]  /*3230*/  IADD3 R218, P0, R140, R84, RZ ;  /* 0x000000548cda7210 */ /* 0x000fc80007f1e0ff */
[-C--:B------:R-:W-:Y:S01]  /*3240*/  LEA.HI.X.SX32 R219, R152, R85.reuse, 0x2, P0 ;  /* 0x0000005598db7211 */ /* 0x080fe200000f16ff */
[----:B------:R2:W-:Y:S01]  /*3250*/  STL [R1+0x74], R5 ;  /* 0x0000740501007387 */ /* 0x0005e20000100800 */
[-C--:B------:R-:W-:Y:S02]  /*3260*/  IADD3 R214, P0, R127, R84.reuse, RZ ;  /* 0x000000547fd67210 */ /* 0x080fe40007f1e0ff */
[-C--:B------:R-:W-:Y:S01]  /*3270*/  LEA.HI.X.SX32 R127, R128, R85.reuse, 0x2, P1 ;  /* 0x00000055807f7211 */ /* 0x080fe200008f16ff */
[----:B------:R-:W-:Y:S01]  /*3280*/  IMAD R128, R152, 0xd0, RZ ;  /* 0x000000d098807824 */ /* 0x000fe200078e02ff */
[----:B------:R-:W-:Y:S01]  /*3290*/  LEA.HI.X.SX32 R215, R142, R85, 0x2, P0 ;  /* 0x000000558ed77211 */ /* 0x000fe200000f16ff */
[----:B------:R-:W-:Y:S01]  /*32a0*/  IMAD R142, R152, 0xc0, RZ ;  /* 0x000000c0988e7824 */ /* 0x000fe200078e02ff */
[-C--:B------:R-:W-:Y:S01]  /*32b0*/  IADD3 R204, P0, R112, R84.reuse, RZ ;  /* 0x0000005470cc7210 */ /* 0x080fe20007f1e0ff */
[----:B------:R-:W-:Y:S01]  /*32c0*/  STL [R1+0x70], R20 ;  /* 0x0000701401007387 */ /* 0x000fe20000100800 */
[----:B------:R-:W-:-:S02]  /*32d0*/  IADD3 R160, P1, R161, R84, RZ ;  /* 0x00000054a1a07210 */ /* 0x000fc40007f3e0ff */
[-C--:B------:R-:W-:Y:S01]  /*32e0*/  LEA.HI.X.SX32 R205, R139, R85.reuse, 0x2, P0 ;  /* 0x000000558bcd7211 */ /* 0x080fe200000f16ff */
[----:B------:R-:W-:Y:S01]  /*32f0*/  STL [R1+0x6c], R19 ;  /* 0x00006c1301007387 */ /* 0x000fe20000100800 */
[-C--:B------:R-:W-:Y:S02]  /*3300*/  IADD3 R200, P0, R106, R84.reuse, RZ ;  /* 0x000000546ac87210 */ /* 0x080fe40007f1e0ff */
[-C--:B------:R-:W-:Y:S01]  /*3310*/  LEA.HI.X.SX32 R161, R122, R85.reuse, 0x2, P1 ;  /* 0x000000557aa17211 */ /* 0x080fe200008f16ff */
[----:B------:R2:W-:Y:S01]  /*3320*/  LDGSTS.E [R24+0x4], desc[UR16][R218.64], !P2 ;  /* 0x00004000da187fae */ /* 0x0005e2000d121850 */
[----:B------:R-:W-:Y:S02]  /*3330*/  LEA.HI.X.SX32 R201, R137, R85, 0x2, P0 ;  /* 0x0000005589c97211 */ /* 0x000fe400000f16ff */
[-C--:B------:R-:W-:Y:S01]  /*3340*/  IADD3 R194, P0, R104, R84.reuse, RZ ;  /* 0x0000005468c27210 */ /* 0x080fe20007f1e0ff */
[----:B------:R2:W-:Y:S01]  /*3350*/  LDGSTS.E [R24+0x8], desc[UR16][R220.64], !P3 ;  /* 0x00008000dc187fae */ /* 0x0005e2000d921850 */
[----:B------:R-:W-:-:S02]  /*3360*/  IADD3 R140, P1, R141, R84, RZ ;  /* 0x000000548d8c7210 */ /* 0x000fc40007f3e0ff */
[-C--:B------:R-:W-:Y:S01]  /*3370*/  LEA.HI.X.SX32 R195, R133, R85.reuse, 0x2, P0 ;  /* 0x0000005585c37211 */ /* 0x080fe200000f16ff */
[----:B------:R2:W-:Y:S01]  /*3380*/  LDGSTS.E [R24+0xc], desc[UR16][R214.64], !P6 ;  /* 0x0000c000d6187fae */ /* 0x0005e2000f121850 */
[-C--:B------:R-:W-:Y:S02]  /*3390*/  IADD3 R188, P0, R96, R84.reuse, RZ ;  /* 0x0000005460bc7210 */ /* 0x080fe40007f1e0ff */
[-C--:B------:R-:W-:Y:S02]  /*33a0*/  LEA.HI.X.SX32 R141, R112, R85.reuse, 0x2, P1 ;  /* 0x00000055708d7211 */ /* 0x080fe400008f16ff */
[----:B------:R-:W-:Y:S02]  /*33b0*/  LEA.HI.X.SX32 R189, R130, R85, 0x2, P0 ;  /* 0x0000005582bd7211 */ /* 0x000fe400000f16ff */
[-C--:B------:R-:W-:Y:S02]  /*33c0*/  IADD3 R158, P0, R23, R84.reuse, RZ ;  /* 0x00000054179e7210 */ /* 0x080fe40007f1e0ff */
[----:B---3--:R-:W-:-:S02]  /*33d0*/  IADD3 R122, P1, R123, R84, RZ ;  /* 0x000000547b7a7210 */ /* 0x008fc40007f3e0ff */
[-C--:B------:R-:W-:Y:S01]  /*33e0*/  LEA.HI.X.SX32 R159, R120, R85.reuse, 0x2, P0 ;  /* 0x00000055789f7211 */ /* 0x080fe200000f16ff */
[----:B------:R-:W-:Y:S01]  /*33f0*/  IMAD R120, R152, 0xc8, RZ ;  /* 0x000000c898787824 */ /* 0x000fe200078e02ff */
[-C--:B------:R-:W-:Y:S02]  /*3400*/  IADD3 R180, P0, R14, R84.reuse, RZ ;  /* 0x000000540eb47210 */ /* 0x080fe40007f1e0ff */
[-C--:B------:R-:W-:Y:S02]  /*3410*/  LEA.HI.X.SX32 R123, R100, R85.reuse, 0x2, P1 ;  /* 0x00000055647b7211 */ /* 0x080fe400008f16ff */
[----:B------:R-:W-:Y:S02]  /*3420*/  LEA.HI.X.SX32 R181, R129, R85, 0x2, P0 ;  /* 0x0000005581b57211 */ /* 0x000fe400000f16ff */
[-C--:B------:R-:W-:Y:S02]  /*3430*/  IADD3 R166, P0, R167, R84.reuse, RZ ;  /* 0x00000054a7a67210 */ /* 0x080fe40007f1e0ff */
[----:B-1----:R-:W-:-:S02]  /*3440*/  IADD3 R100, P1, R101, R84, RZ ;  /* 0x0000005465647210 */ /* 0x002fc40007f3e0ff */
[-C--:B------:R-:W-:Y:S02]  /*3450*/  LEA.HI.X.SX32 R167, R125, R85.reuse, 0x2, P0 ;  /* 0x000000557da77211 */ /* 0x080fe400000f16ff */
[-C--:B------:R-:W-:Y:S02]  /*3460*/  IADD3 R130, P0, R131, R84.reuse, RZ ;  /* 0x0000005483827210 */ /* 0x080fe40007f1e0ff */
[-C--:B------:R-:W-:Y:S02]  /*3470*/  LEA.HI.X.SX32 R101, R88, R85.reuse, 0x2, P1 ;  /* 0x0000005558657211 */ /* 0x080fe400008f16ff */
[----:B------:R-:W-:Y:S02]  /*3480*/  LEA.HI.X.SX32 R131, R114, R85, 0x2, P0 ;  /* 0x0000005572837211 */ /* 0x000fe400000f16ff */
[----:B------:R-:W-:-:S04]  /*3490*/  IADD3 R144, P0, R145, R84, RZ ;  /* 0x0000005491907210 */ /* 0x000fc80007f1e0ff */
[----:B------:R-:W-:Y:S01]  /*34a0*/  LEA.HI.X.SX32 R145, R13, R85, 0x2, P0 ;  /* 0x000000550d917211 */ /* 0x000fe200000f16ff */
[----:B------:R-:W-:Y:S01]  /*34b0*/  IMAD R13, R152, 0x35, RZ ;  /* 0x00000035980d7824 */ /* 0x000fe200078e02ff */
[----:B------:R-:W-:-:S04]  /*34c0*/  IADD3 R114, P0, R115, R84, RZ ;  /* 0x0000005473727210 */ /* 0x000fc80007f1e0ff */
[-C--:B------:R-:W-:Y:S01]  /*34d0*/  LEA.HI.X.SX32 R115, R108, R85.reuse, 0x2, P0 ;  /* 0x000000556c737211 */ /* 0x080fe200000f16ff */
[----:B------:R1:W-:Y:S01]  /*34e0*/  STL [R1+0x64], R13 ;  /* 0x0000640d01007387 */ /* 0x0003e20000100800 */
[-C--:B------:R-:W-:Y:S02]  /*34f0*/  IADD3 R112, P0, R113, R84.reuse, RZ ;  /* 0x0000005471707210 */ /* 0x080fe40007f1e0ff */
[-C--:B----4-:R-:W-:Y:S02]  /*3500*/  IADD3 R108, P1, R109, R84.reuse, RZ ;  /* 0x000000546d6c7210 */ /* 0x090fe40007f3e0ff */
[-C--:B------:R-:W-:Y:S01]  /*3510*/  LEA.HI.X.SX32 R113, R18, R85.reuse, 0x2, P0 ;  /* 0x0000005512717211 */ /* 0x080fe200000f16ff */
[----:B-----5:R-:W-:Y:S01]  /*3520*/  IMAD R18, R152, 0x36, RZ ;  /* 0x0000003698127824 */ /* 0x020fe200078e02ff */
[----:B------:R-:W-:Y:S02]  /*3530*/  IADD3 R88, P0, R89, R84, RZ ;  /* 0x0000005459587210 */ /* 0x000fe40007f1e0ff */
[----:B------:R-:W-:-:S02]  /*3540*/  LEA.HI.X.SX32 R109, R110, R85, 0x2, P1 ;  /* 0x000000556e6d7211 */ /* 0x000fc400008f16ff */
[-C--:B------:R-:W-:Y:S01]  /*3550*/  IADD3 R110, P1, R111, R84.reuse, RZ ;  /* 0x000000546f6e7210 */ /* 0x080fe20007f3e0ff */
[----:B------:R-:W-:Y:S01]  /*3560*/  STL [R1+0x60], R18 ;  /* 0x0000601201007387 */ /* 0x000fe20000100800 */
[-C--:B------:R-:W-:Y:S01]  /*3570*/  LEA.HI.X.SX32 R89, R124, R85.reuse, 0x2, P0 ;  /* 0x000000557c597211 */ /* 0x080fe200000f16ff */
[----:B------:R-:W-:Y:S01]  /*3580*/  IMAD R124, R152, 0xdc, RZ ;  /* 0x000000dc987c7824 */ /* 0x000fe200078e02ff */
[-C--:B------:R-:W-:Y:S01]  /*3590*/  IADD3 R26, P0, R27, R84.reuse, RZ ;  /* 0x000000541b1a7210 */ /* 0x080fe20007f1e0ff */
[----:B------:R-:W-:Y:S01]  /*35a0*/  STL [R1+0x5c], R17 ;  /* 0x00005c1101007387 */ /* 0x000fe20000100800 */
[-C--:B------:R-:W-:Y:S02]  /*35b0*/  LEA.HI.X.SX32 R111, R106, R85.reuse, 0x2, P1 ;  /* 0x000000556a6f7211 */ /* 0x080fe400008f16ff */
[----:B------:R-:W-:Y:S02]  /*35c0*/  IADD3 R106, P1, R107, R84, RZ ;  /* 0x000000546b6a7210 */ /* 0x000fe40007f3e0ff */
[----:B------:R-:W-:-:S02]  /*35d0*/  LEA.HI.X.SX32 R27, R121, R85, 0x2, P0 ;  /* 0x00000055791b7211 */ /* 0x000fc400000f16ff */
[-C--:B------:R-:W-:Y:S02]  /*35e0*/  IADD3 R30, P0, R31, R84.reuse, RZ ;  /* 0x000000541f1e7210 */ /* 0x080fe40007f1e0ff */
[-C--:B------:R-:W-:Y:S02]  /*35f0*/  LEA.HI.X.SX32 R107, R119, R85.reuse, 0x2, P1 ;  /* 0x00000055776b7211 */ /* 0x080fe400008f16ff */
[-C--:B------:R-:W-:Y:S02]  /*3600*/  LEA R216, P1, R152, R84.reuse, 0x7 ;  /* 0x0000005498d87211 */ /* 0x080fe400078238ff */
[-C--:B------:R-:W-:Y:S01]  /*3610*/  LEA.HI.X.SX32 R31, R118, R85.reuse, 0x2, P0 ;  /* 0x00000055761f7211 */ /* 0x080fe200000f16ff */
[----:B------:R-:W-:Y:S01]  /*3620*/  IMAD R118, R152, 0xe0, RZ ;  /* 0x000000e098767824 */ /* 0x000fe200078e02ff */
[----:B------:R-:W-:Y:S02]  /*3630*/  IADD3 R206, P0, R206, R84, RZ ;  /* 0x00000054cece7210 */ /* 0x000fe40007f1e0ff */
[----:B------:R-:W-:-:S02]  /*3640*/  LEA.HI.X.SX32 R217, R117, R85, 0x2, P1 ;  /* 0x0000005575d97211 */ /* 0x000fc400008f16ff */
[-C--:B------:R-:W-:Y:S02]  /*3650*/  IADD3 R210, P1, R210, R84.reuse, RZ ;  /* 0x00000054d2d27210 */ /* 0x080fe40007f3e0ff */
[-C--:B------:R-:W-:Y:S01]  /*3660*/  LEA.HI.X.SX32 R207, R116, R85.reuse, 0x2, P0 ;  /* 0x0000005574cf7211 */ /* 0x080fe200000f16ff */
[----:B------:R-:W-:Y:S01]  /*3670*/  IMAD R116, R152, 0xe4, RZ ;  /* 0x000000e498747824 */ /* 0x000fe200078e02ff */
[-C--:B------:R-:W-:Y:S01]  /*3680*/  IADD3 R212, P0, R212, R84.reuse, RZ ;  /* 0x00000054d4d47210 */ /* 0x080fe20007f1e0ff */
[----:B------:R3:W-:Y:S01]  /*3690*/  LDGSTS.E [R24+0x4000], desc[UR16][R216.64], !P5 ;  /* 0x04000000d8187fae */ /* 0x0007e2000e921850 */
[-C--:B------:R-:W-:Y:S02]  /*36a0*/  LEA.HI.X.SX32 R211, R105, R85.reuse, 0x2, P1 ;  /* 0x0000005569d37211 */ /* 0x080fe400008f16ff */
[-C--:B------:R-:W-:Y:S02]  /*36b0*/  IADD3 R202, P1, R202, R84.reuse, RZ ;  /* 0x00000054caca7210 */ /* 0x080fe40007f3e0ff */
[----:B------:R-:W-:Y:S01]  /*36c0*/  LEA.HI.X.SX32 R213, R16, R85, 0x2, P0 ;  /* 0x0000005510d57211 */ /* 0x000fe200000f16ff */
[----:B--2---:R-:W-:Y:S01]  /*36d0*/  IMAD R16, R152, 0x39, RZ ;  /* 0x0000003998107824 */ /* 0x004fe200078e02ff */
[----:B------:R-:W-:-:S02]  /*36e0*/  IADD3 R196, P0, R196, R84, RZ ;  /* 0x00000054c4c47210 */ /* 0x000fc40007f1e0ff */
[-C--:B------:R-:W-:Y:S01]  /*36f0*/  LEA.HI.X.SX32 R203, R104, R85.reuse, 0x2, P1 ;  /* 0x0000005568cb7211 */ /* 0x080fe200008f16ff */
[----:B------:R-:W-:Y:S01]  /*3700*/  IMAD R104, R152, 0xe8, RZ ;  /* 0x000000e898687824 */ /* 0x000fe200078e02ff */
[-C--:B------:R-:W-:Y:S01]  /*3710*/  IADD3 R174, P1, R174, R84.reuse, RZ ;  /* 0x00000054aeae7210 */ /* 0x080fe20007f3e0ff */
[----:B------:R2:W-:Y:S01]  /*3720*/  STL [R1+0x54], R16 ;  /* 0x0000541001007387 */ /* 0x0005e20000100800 */
[-C--:B------:R-:W-:Y:S02]  /*3730*/  LEA.HI.X.SX32 R197, R103, R85.reuse, 0x2, P0 ;  /* 0x0000005567c57211 */ /* 0x080fe400000f16ff */
[-C--:B------:R-:W-:Y:S02]  /*3740*/  IADD3 R198, P0, R198, R84.reuse, RZ ;  /* 0x00000054c6c67210 */ /* 0x080fe40007f1e0ff */
[----:B------:R-:W-:Y:S01]  /*3750*/  LEA.HI.X.SX32 R175, R102, R85, 0x2, P1 ;  /* 0x0000005566af7211 */ /* 0x000fe200008f16ff */
[----:B------:R-:W-:Y:S01]  /*3760*/  IMAD R102, R152, 0xec, RZ ;  /* 0x000000ec98667824 */ /* 0x000fe200078e02ff */
[----:B------:R-:W-:-:S02]  /*3770*/  IADD3 R170, P1, R170, R84, RZ ;  /* 0x00000054aaaa7210 */ /* 0x000fc40007f3e0ff */
[-C--:B------:R-:W-:Y:S01]  /*3780*/  LEA.HI.X.SX32 R199, R15, R85.reuse, 0x2, P0 ;  /* 0x000000550fc77211 */ /* 0x080fe200000f16ff */
[----:B------:R-:W-:Y:S01]  /*3790*/  IMAD R15, R152, 0x3a, RZ ;  /* 0x0000003a980f7824 */ /* 0x000fe200078e02ff */
[-C--:B------:R-:W-:Y:S02]  /*37a0*/  IADD3 R192, P0, R192, R84.reuse, RZ ;  /* 0x00000054c0c07210 */ /* 0x080fe40007f1e0ff */
[-C--:B------:R-:W-:Y:S02]  /*37b0*/  LEA.HI.X.SX32 R171, R99, R85.reuse, 0x2, P1 ;  /* 0x0000005563ab7211 */ /* 0x080fe400008f16ff */
[-C--:B------:R-:W-:Y:S01]  /*37c0*/  IADD3 R184, P1, R184, R84.reuse, RZ ;  /* 0x00000054b8b87210 */ /* 0x080fe20007f3e0ff */
[----:B------:R-:W-:Y:S01]  /*37d0*/  STL [R1+0x50], R15 ;  /* 0x0000500f01007387 */ /* 0x000fe20000100800 */
[----:B------:R-:W-:Y:S01]  /*37e0*/  LEA.HI.X.SX32 R193, R98, R85, 0x2, P0 ;  /* 0x0000005562c17211 */ /* 0x000fe200000f16ff */
[----:B------:R-:W-:Y:S01]  /*37f0*/  IMAD R98, R152, 0xf0, RZ ;  /* 0x000000f098627824 */ /* 0x000fe200078e02ff */
[----:B------:R-:W-:-:S02]  /*3800*/  IADD3 R146, P0, R146, R84, RZ ;  /* 0x0000005492927210 */ /* 0x000fc40007f1e0ff */
[-C--:B------:R-:W-:Y:S02]  /*3810*/  LEA.HI.X.SX32 R185, R97, R85.reuse, 0x2, P1 ;  /* 0x0000005561b97211 */ /* 0x080fe400008f16ff */
[-C--:B------:R-:W-:Y:S02]  /*3820*/  IADD3 R178, P1, R178, R84.reuse, RZ ;  /* 0x00000054b2b27210 */ /* 0x080fe40007f3e0ff */
[-C--:B------:R-:W-:Y:S01]  /*3830*/  LEA.HI.X.SX32 R147, R4, R85.reuse, 0x2, P0 ;  /* 0x0000005504937211 */ /* 0x080fe200000f16ff */
[----:B------:R-:W-:Y:S01]  /*3840*/  IMAD R4, R152, 0x3b, RZ ;  /* 0x0000003b98047824 */ /* 0x000fe200078e02ff */
[-C--:B------:R-:W-:Y:S02]  /*3850*/  IADD3 R164, P0, R164, R84.reuse, RZ ;  /* 0x00000054a4a47210 */ /* 0x080fe40007f1e0ff */
[-C--:B------:R-:W-:Y:S01]  /*3860*/  LEA.HI.X.SX32 R179, R96, R85.reuse, 0x2, P1 ;  /* 0x0000005560b37211 */ /* 0x080fe200008f16ff */
[----:B------:R-:W-:Y:S01]  /*3870*/  IMAD R96, R152, 0xf8, RZ ;  /* 0x000000f898607824 */ /* 0x000fe200078e02ff */
[----:B------:R-:W-:Y:S01]  /*3880*/  IADD3 R168, P1, R168, R84, RZ ;  /* 0x00000054a8a87210 */ /* 0x000fe20007f3e0ff */
[----:B------:R4:W-:Y:S01]  /*3890*/  STL [R1+0x48], R4 ;  /* 0x0000480401007387 */ /* 0x0009e20000100800 */
[----:B------:R-:W-:-:S02]  /*38a0*/  LEA.HI.X.SX32 R165, R95, R85, 0x2, P0 ;  /* 0x000000555fa57211 */ /* 0x000fc400000f16ff */
[-C--:B------:R-:W-:Y:S02]  /*38b0*/  IADD3 R162, P0, R162, R84.reuse, RZ ;  /* 0x00000054a2a27210 */ /* 0x080fe40007f1e0ff */
[-C--:B------:R-:W-:Y:S01]  /*38c0*/  LEA.HI.X.SX32 R169, R94, R85.reuse, 0x2, P1 ;  /* 0x000000555ea97211 */ /* 0x080fe200008f16ff */
[----:B------:R-:W-:Y:S01]  /*38d0*/  IMAD R94, R152, 0xf4, RZ ;  /* 0x000000f4985e7824 */ /* 0x000fe200078e02ff */
[-C--:B------:R-:W-:Y:S02]  /*38e0*/  IADD3 R142, P1, R142, R84.reuse, RZ ;  /* 0x000000548e8e7210 */ /* 0x080fe40007f3e0ff */
        /* <DEDUP_REMOVED lines=9> */
[-C--:B------:R-:W-:Y:S02]  /*3980*/  IADD3 R128, P1, R128, R84.reuse, RZ ;  /* 0x0000005480807210 */ /* 0x080fe40007f3e0ff */
[----:B------:R-:W-:Y:S02]  /*3990*/  LEA.HI.X.SX32 R149, R19, R85, 0x2, P0 ;  /* 0x0000005513957211 */ /* 0x000fe400000f16ff */
[----:B------:R-:W-:-:S02]  /*39a0*/  IADD3 R136, P0, R136, R84, RZ ;  /* 0x0000005488887210 */ /* 0x000fc40007f1e0ff */
[-C--:B------:R-:W-:Y:S02]  /*39b0*/  LEA.HI.X.SX32 R129, R23, R85.reuse, 0x2, P1 ;  /* 0x0000005517817211 */ /* 0x080fe400008f16ff */
[-C--:B------:R-:W-:Y:S02]  /*39c0*/  IADD3 R132, P1, R132, R84.reuse, RZ ;  /* 0x0000005484847210 */ /* 0x080fe40007f3e0ff */
[-C--:B------:R-:W-:Y:S01]  /*39d0*/  LEA.HI.X.SX32 R137, R13, R85.reuse, 0x2, P0 ;  /* 0x000000550d897211 */ /* 0x080fe200000f16ff */
[----:B-1----:R-:W-:Y:S01]  /*39e0*/  IMAD R13, R152, 0x3e, RZ ;  /* 0x0000003e980d7824 */ /* 0x002fe200078e02ff */
[-C--:B------:R-:W-:Y:S02]  /*39f0*/  IADD3 R124, P0, R124, R84.reuse, RZ ;  /* 0x000000547c7c7210 */ /* 0x080fe40007f1e0ff */
[----:B------:R-:W-:Y:S02]  /*3a00*/  LEA.HI.X.SX32 R133, R18, R85, 0x2, P1 ;  /* 0x0000005512857211 */ /* 0x000fe400008f16ff */
[----:B------:R-:W-:-:S02]  /*3a10*/  IADD3 R118, P1, R118, R84, RZ ;  /* 0x0000005476767210 */ /* 0x000fc40007f3e0ff */
[-C--:B------:R-:W-:Y:S02]  /*3a20*/  LEA.HI.X.SX32 R125, R17, R85.reuse, 0x2, P0 ;  /* 0x00000055117d7211 */ /* 0x080fe400000f16ff */
[-C--:B------:R-:W-:Y:S02]  /*3a30*/  IADD3 R116, P0, R116, R84.reuse, RZ ;  /* 0x0000005474747210 */ /* 0x080fe40007f1e0ff */
[-C--:B------:R-:W-:Y:S02]  /*3a40*/  LEA.HI.X.SX32 R119, R22, R85.reuse, 0x2, P1 ;  /* 0x0000005516777211 */ /* 0x080fe400008f16ff */
[-C--:B------:R-:W-:Y:S02]  /*3a50*/  IADD3 R104, P1, R104, R84.reuse, RZ ;  /* 0x0000005468687210 */ /* 0x080fe40007f3e0ff */
[-C--:B------:R-:W-:Y:S02]  /*3a60*/  LEA.HI.X.SX32 R117, R16, R85.reuse, 0x2, P0 ;  /* 0x0000005510757211 */ /* 0x080fe400000f16ff */
[----:B------:R-:W-:Y:S01]  /*3a70*/  IADD3 R102, P0, R102, R84, RZ ;  /* 0x0000005466667210 */ /* 0x000fe20007f1e0ff */
[----:B--2---:R-:W1:Y:S01]  /*3a80*/  LDC R16, c[0x0][0x230] ;  /* 0x00008c00ff107b82 */ /* 0x004e620000000800 */
[----:B------:R-:W-:-:S02]  /*3a90*/  LEA.HI.X.SX32 R105, R15, R85, 0x2, P1 ;  /* 0x000000550f697211 */ /* 0x000fc400008f16ff */
[-C--:B------:R-:W-:Y:S02]  /*3aa0*/  IADD3 R98, P1, R98, R84.reuse, RZ ;  /* 0x0000005462627210 */ /* 0x080fe40007f3e0ff */
[-C--:B------:R-:W-:Y:S01]  /*3ab0*/  LEA.HI.X.SX32 R103, R4, R85.reuse, 0x2, P0 ;  /* 0x0000005504677211 */ /* 0x080fe200000f16ff */
[----:B----4-:R-:W-:Y:S01]  /*3ac0*/  VIADD R4, R6, 0xffffffde ;  /* 0xffffffde06047836 */ /* 0x010fe20000000000 */
[-C--:B------:R-:W-:Y:S01]  /*3ad0*/  IADD3 R94, P0, R94, R84.reuse, RZ ;  /* 0x000000545e5e7210 */ /* 0x080fe20007f1e0ff */
[----:B------:R-:W2:Y:S01]  /*3ae0*/  LDC R15, c[0x0][0x230] ;  /* 0x00008c00ff0f7b82 */ /* 0x000ea20000000800 */
[-C--:B------:R-:W-:Y:S02]  /*3af0*/  LEA.HI.X.SX32 R99, R14, R85.reuse, 0x2, P1 ;  /* 0x000000550e637211 */ /* 0x080fe400008f16ff */
[-C--:B------:R-:W-:Y:S02]  /*3b00*/  IADD3 R96, P1, R96, R84.reuse, RZ ;  /* 0x0000005460607210 */ /* 0x080fe40007f3e0ff */
[-C--:B------:R-:W-:Y:S01]  /*3b10*/  LEA.HI.X.SX32 R95, R5, R85.reuse, 0x2, P0 ;  /* 0x00000055055f7211 */ /* 0x080fe200000f16ff */
[----:B------:R-:W-:Y:S01]  /*3b20*/  IMAD R5, R152, 0x3f, RZ ;  /* 0x0000003f98057824 */ /* 0x000fe200078e02ff */
[----:B------:R-:W-:Y:S01]  /*3b30*/  ISETP.GE.U32.AND P0, PT, R4, 0x7fffff9f, PT ;  /* 0x7fffff9f0400780c */ /* 0x000fe20003f06070 */
[----:B------:R-:W-:Y:S01]  /*3b40*/  VIADD R4, R6, 0xffffffdd ;  /* 0xffffffdd06047836 */ /* 0x000fe20000000000 */
[----:B------:R-:W-:Y:S01]  /*3b50*/  LEA.HI.X.SX32 R97, R13, R85, 0x2, P1 ;  /* 0x000000550d617211 */ /* 0x000fe200008f16ff */
[----:B------:R-:W4:Y:S01]  /*3b60*/  LDC R14, c[0x0][0x230] ;  /* 0x00008c00ff0e7b82 */ /* 0x000f220000000800 */
[----:B------:R-:W-:-:S02]  /*3b70*/  IADD3 R92, P1, R92, R84, RZ ;  /* 0x000000545c5c7210 */ /* 0x000fc40007f3e0ff */
[----:B------:R-:W-:Y:S02]  /*3b80*/  LOP3.LUT R23, R2, 0x10, RZ, 0x3c, !PT ;  /* 0x0000001002177812 */ /* 0x000fe400078e3cff */
[----:B------:R-:W-:Y:S02]  /*3b90*/  LEA.HI.X.SX32 R93, R5, R85, 0x2, P1 ;  /* 0x00000055055d7211 */ /* 0x000fe400008f16ff */
[----:B------:R-:W-:Y:S01]  /*3ba0*/  ISETP.GE.U32.AND P1, PT, R4, 0x7fffff9e, PT ;  /* 0x7fffff9e0400780c */ /* 0x000fe20003f26070 */
[----:B------:R-:W-:Y:S01]  /*3bb0*/  VIADD R4, R6, 0xffffffdc ;  /* 0xffffffdc06047836 */ /* 0x000fe20000000000 */
[C---:B------:R-:W-:Y:S01]  /*3bc0*/  LOP3.LUT R22, R2.reuse, 0x20, RZ, 0x3c, !PT ;  /* 0x0000002002167812 */ /* 0x040fe200078e3cff */
[----:B------:R5:W-:Y:S01]  /*3bd0*/  LDGSTS.E [R24+0x4004], desc[UR16][R206.64], !P0 ;  /* 0x04004000ce187fae */ /* 0x000be2000c121850 */
[----:B------:R-:W-:Y:S01]  /*3be0*/  VIADD R23, R23, UR8 ;  /* 0x0000000817177c36 */ /* 0x000fe20008000000 */
[----:B------:R-:W-:Y:S01]  /*3bf0*/  LOP3.LUT R20, R2, 0x30, RZ, 0x3c, !PT ;  /* 0x0000003002147812 */ /* 0x000fe200078e3cff */
[----:B------:R-:W3:Y:S01]  /*3c00*/  LDC R13, c[0x0][0x230] ;  /* 0x00008c00ff0d7b82 */ /* 0x000ee20000000800 */
[----:B------:R-:W-:Y:S01]  /*3c10*/  ISETP.GE.U32.AND P4, PT, R4, 0x7fffff9d, PT ;  /* 0x7fffff9d0400780c */ /* 0x000fe20003f86070 */
[----:B------:R-:W-:Y:S01]  /*3c20*/  VIADD R4, R6, 0xfffffffb ;  /* 0xfffffffb06047836 */ /* 0x000fe20000000000 */
[----:B------:R-:W-:Y:S01]  /*3c30*/  LOP3.LUT R5, R2, 0x50, RZ, 0x3c, !PT ;  /* 0x0000005002057812 */ /* 0x000fe200078e3cff */
[----:B------:R-:W-:-:S02]  /*3c40*/  VIADD R22, R22, UR8 ;  /* 0x0000000816167c36 */ /* 0x000fc40008000000 */
[----:B------:R-:W-:Y:S01]  /*3c50*/  VIADD R20, R20, UR8 ;  /* 0x0000000814147c36 */ /* 0x000fe20008000000 */
[----:B------:R-:W-:Y:S01]  /*3c60*/  ISETP.GE.U32.AND P2, PT, R4, 0x7fffffbc, PT ;  /* 0x7fffffbc0400780c */ /* 0x000fe20003f46070 */
[----:B------:R-:W-:Y:S01]  /*3c70*/  VIADD R4, R6, 0xfffffffa ;  /* 0xfffffffa06047836 */ /* 0x000fe20000000000 */
[----:B------:R5:W-:Y:S01]  /*3c80*/  LDGSTS.E [R24+0x4008], desc[UR16][R210.64], !P1 ;  /* 0x04008000d2187fae */ /* 0x000be2000c921850 */
[----:B------:R-:W-:Y:S01]  /*3c90*/  VIADD R19, R5, UR8 ;  /* 0x0000000805137c36 */ /* 0x000fe20008000000 */
[----:B------:R-:W-:Y:S02]  /*3ca0*/  LOP3.LUT R5, R2, 0x60, RZ, 0x3c, !PT ;  /* 0x0000006002057812 */ /* 0x000fe400078e3cff */
[----:B------:R-:W-:Y:S01]  /*3cb0*/  ISETP.GE.U32.AND P3, PT, R4, 0x7fffffbb, PT ;  /* 0x7fffffbb0400780c */ /* 0x000fe20003f66070 */
[----:B------:R-:W-:Y:S01]  /*3cc0*/  VIADD R4, R6, 0xfffffff9 ;  /* 0xfffffff906047836 */ /* 0x000fe20000000000 */
[----:B------:R5:W-:Y:S01]  /*3cd0*/  LDGSTS.E [R24+0x400c], desc[UR16][R212.64], !P4 ;  /* 0x0400c000d4187fae */ /* 0x000be2000e121850 */
[----:B------:R-:W-:Y:S01]  /*3ce0*/  VIADD R18, R5, UR8 ;  /* 0x0000000805127c36 */ /* 0x000fe20008000000 */
[----:B------:R-:W-:-:S02]  /*3cf0*/  LOP3.LUT R5, R2, 0x70, RZ, 0x3c, !PT ;  /* 0x0000007002057812 */ /* 0x000fc400078e3cff */
[----:B------:R-:W-:Y:S01]  /*3d00*/  ISETP.GE.U32.AND P6, PT, R4, 0x7fffffba, PT ;  /* 0x7fffffba0400780c */ /* 0x000fe20003fc6070 */
[----:B------:R-:W-:Y:S01]  /*3d10*/  VIADD R4, R6, 0xfffffff8 ;  /* 0xfffffff806047836 */ /* 0x000fe20000000000 */
[----:B------:R5:W-:Y:S01]  /*3d20*/  LDGSTS.E [R23], desc[UR16][R190.64], !P2 ;  /* 0x00000000be177fae */ /* 0x000be2000d121850 */
[----:B------:R-:W-:-:S03]  /*3d30*/  VIADD R17, R5, UR8 ;  /* 0x0000000805117c36 */ /* 0x000fc60008000000 */
[----:B------:R-:W-:Y:S01]  /*3d40*/  ISETP.GE.U32.AND P5, PT, R4, 0x7fffffb9, PT ;  /* 0x7fffffb90400780c */ /* 0x000fe20003fa6070 */
[----:B------:R-:W-:Y:S01]  /*3d50*/  VIADD R4, R6, 0xffffffdb ;  /* 0xffffffdb06047836 */ /* 0x000fe20000000000 */
[----:B------:R5:W-:Y:S04]  /*3d60*/  LDGSTS.E [R23+0x4], desc[UR16][R204.64], !P3 ;  /* 0x00004000cc177fae */ /* 0x000be8000d921850 */
        /* <DEDUP_REMOVED lines=20> */
[----:B------:R5:W-:Y:S04]  /*3eb0*/  LDGSTS.E [R22], desc[UR16][R176.64], !P3 ;  /* 0x00000000b0167fae */ /* 0x000be8000d921850 */
        /* <DEDUP_REMOVED lines=119> */
[----:B------:R5:W-:Y:S01]  /*4630*/  LDGSTS.E [R17], desc[UR16][R110.64], !P4 ;  /* 0x000000006e117fae */ /* 0x000be2000e121850 */
[----:B------:R-:W-:-:S03]  /*4640*/  ISETP.GE.AND P4, PT, R25, R6, PT ;  /* 0x000000061900720c */ /* 0x000fc60003f86270 */
        /* <DEDUP_REMOVED lines=12> */
[----:B------:R-:W-:Y:S01]  /*4710*/  ISETP.GE.AND P2, PT, R25, R4, PT ;  /* 0x000000041900720c */ /* 0x000fe20003f46270 */
[----:B------:R5:W-:Y:S03]  /*4720*/  LDGSTS.E [R17+0x4004], desc[UR16][R94.64], !P0 ;  /* 0x040040005e117fae */ /* 0x000be6000c121850 */
[----:B------:R-:W-:-:S02]  /*4730*/  SEL R5, RZ, 0x4, P2 ;  /* 0x00000004ff057807 */ /* 0x000fc40001000000 */
[----:B------:R-:W-:Y:S01]  /*4740*/  ISETP.GT.AND P2, PT, R154, 0x3f, PT ;  /* 0x0000003f9a00780c */ /* 0x000fe20003f44270 */
[----:B------:R5:W-:Y:S03]  /*4750*/  LDGSTS.E [R17+0x4008], desc[UR16][R96.64], !P1 ;  /* 0x0400800060117fae */ /* 0x000be6000c921850 */
[----:B------:R-:W-:Y:S02]  /*4760*/  SEL R6, RZ, 0x4, !P2 ;  /* 0x00000004ff067807 */ /* 0x000fe40005000000 */
[----:B------:R-:W-:Y:S01]  /*4770*/  ISETP.GE.U32.AND P2, PT, R4, 0x7fffff81, PT ;  /* 0x7fffff810400780c */ /* 0x000fe20003f46070 */
[----:B---3--:R-:W-:Y:S01]  /*4780*/  VIADD R4, R13, 0xffffffbf ;  /* 0xffffffbf0d047836 */ /* 0x008fe20000000000 */
[----:B------:R-:W-:Y:S02]  /*4790*/  SEL R6, R6, RZ, !P4 ;  /* 0x000000ff06067207 */ /* 0x000fe40006000000 */
[----:B------:R-:W-:-:S02]  /*47a0*/  ISETP.GT.AND P4, PT, R154, 0x7f, PT ;  /* 0x0000007f9a00780c */ /* 0x000fc40003f84270 */
[----:B------:R-:W-:Y:S01]  /*47b0*/  ISETP.GE.U32.AND P6, PT, R4, 0x7fffff80, PT ;  /* 0x7fffff800400780c */ /* 0x000fe20003fc6070 */
[----:B----4-:R-:W-:Y:S01]  /*47c0*/  VIADD R4, R14, 0xffffffbe ;  /* 0xffffffbe0e047836 */ /* 0x010fe20000000000 */
[----:B------:R-:W-:Y:S02]  /*47d0*/  SEL R5, R5, RZ, P4 ;  /* 0x000000ff05057207 */ /* 0x000fe40002000000 */
[----:B------:R-:W-:Y:S02]  /*47e0*/  ISETP.NE.U32.AND P3, PT, R6, RZ, PT ;  /* 0x000000ff0600720c */ /* 0x000fe40003f65070 */
[----:B------:R-:W-:Y:S01]  /*47f0*/  ISETP.NE.U32.AND P4, PT, R5, RZ, PT ;  /* 0x000000ff0500720c */ /* 0x000fe20003f85070 */
[----:B------:R3:W-:Y:S01]  /*4800*/  LDGSTS.E [R17+0x400c], desc[UR16][R92.64], !P2 ;  /* 0x0400c0005c117fae */ /* 0x0007e2000d121850 */
[----:B------:R-:W4:Y:S01]  /*4810*/  LDC R5, c[0x0][0x230] ;  /* 0x00008c00ff057b82 */ /* 0x000f220000000800 */
[----:B------:R-:W-:Y:S01]  /*4820*/  ISETP.GE.U32.AND P5, PT, R4, 0x7fffff7f, PT ;  /* 0x7fffff7f0400780c */ /* 0x000fe20003fa6070 */
[----:B-1----:R-:W-:Y:S01]  /*4830*/  VIADD R4, R16, 0xffffffbd ;  /* 0xffffffbd10047836 */ /* 0x002fe20000000000 */
[----:B------:R-:W0:Y:S04]  /*4840*/  LDGDEPBAR ;  /* 0x00000000000079af */ /* 0x000e280000000000 */
[----:B------:R-:W-:Y:S01]  /*4850*/  ISETP.GE.U32.AND P0, PT, R4, 0x7fffff7e, PT ;  /* 0x7fffff7e0400780c */ /* 0x000fe20003f06070 */
[----:B--2---:R-:W-:Y:S01]  /*4860*/  VIADD R4, R15, 0xffffffbc ;  /* 0xffffffbc0f047836 */ /* 0x004fe20000000000 */
[----:B------:R-:W1:Y:S04]  /*4870*/  LDC R6, c[0x0][0x230] ;  /* 0x00008c00ff067b82 */ /* 0x000e680000000800 */
[----:B------:R-:W-:-:S02]  /*4880*/  ISETP.GE.U32.AND P1, PT, R4, 0x7fffff7d, PT ;  /* 0x7fffff7d0400780c */ /* 0x000fc40003f26070 */
[----:B------:R-:W-:-:S04]  /*4890*/  SHF.R.S32.HI R4, RZ, 0x6, R230 ;  /* 0x00000006ff047819 */ /* 0x000fc800000114e6 */
[----:B------:R-:W-:-:S04]  /*48a0*/  SGXT R4, R4, 0x1 ;  /* 0x000000010404781a */ /* 0x000fc80000000200 */
[----:B------:R-:W-:Y:S02]  /*48b0*/  LOP3.LUT R4, R4, 0x90, RZ, 0xc0, !PT ;  /* 0x0000009004047812 */ /* 0x000fe400078ec0ff */
[----:B----4-:R-:W-:-:S04]  /*48c0*/  IADD3 R5, R5, -0x61, RZ ;  /* 0xffffff9f05057810 */ /* 0x010fc80007ffe0ff */
[----:B------:R-:W-:Y:S01]  /*48d0*/  ISETP.GE.U32.AND P2, PT, R5, 0x7fffff60, PT ;  /* 0x7fffff600500780c */ /* 0x000fe20003f46070 */
[----:B------:R-:W-:-:S05]  /*48e0*/  IMAD.SHL.U32 R5, R230, 0x4, RZ ;  /* 0x00000004e6057824 */ /* 0x000fca00078e00ff */
[----:B------:R-:W-:Y:S01]  /*48f0*/  LOP3.LUT R4, R4, 0x7c, R5, 0x78, !PT ;  /* 0x0000007c04047812 */ /* 0x000fe200078e7805 */
[----:B------:R-:W-:Y:S02]  /*4900*/  IMAD.SHL.U32 R5, R230, 0x100, RZ ;  /* 0x00000100e6057824 */ /* 0x000fe400078e00ff */
[----:B------:R-:W2:Y:S03]  /*4910*/  LDC R230, c[0x0][0x230] ;  /* 0x00008c00ffe67b82 */ /* 0x000ea60000000800 */
[----:B------:R-:W-:Y:S01]  /*4920*/  LOP3.LUT R4, R4, 0x2000, R5, 0xf8, !PT ;  /* 0x0000200004047812 */ /* 0x000fe200078ef805 */
[----:B-1----:R-:W-:-:S03]  /*4930*/  VIADD R5, R6, 0xffffff9e ;  /* 0xffffff9e06057836 */ /* 0x002fc60000000000 */
[C---:B------:R-:W-:Y:S01]  /*4940*/  LOP3.LUT R13, R4.reuse, 0x20, RZ, 0x3c, !PT ;  /* 0x00000020040d7812 */ /* 0x040fe200078e3cff */
[C---:B------:R-:W-:Y:S01]  /*4950*/  VIADD R16, R4.reuse, UR8 ;  /* 0x0000000804107c36 */ /* 0x040fe20008000000 */
[----:B------:R-:W-:-:S03]  /*4960*/  LOP3.LUT R6, R4, 0x40, RZ, 0x3c, !PT ;  /* 0x0000004004067812 */ /* 0x000fc600078e3cff */
[----:B------:R-:W-:Y:S01]  /*4970*/  VIADD R15, R13, UR8 ;  /* 0x000000080d0f7c36 */ /* 0x000fe20008000000 */
[----:B------:R-:W-:Y:S01]  /*4980*/  LDGSTS.E [R16+0x40000], desc[UR16][R38.64], P3 ;  /* 0x4000000026107fae */ /* 0x000fe20009921850 */
[----:B------:R-:W-:Y:S01]  /*4990*/  VIADD R14, R6, UR8 ;  /* 0x00000008060e7c36 */ /* 0x000fe20008000000 */
[----:B------:R-:W-:Y:S02]  /*49a0*/  LOP3.LUT R6, R4, 0x60, RZ, 0x3c, !PT ;  /* 0x0000006004067812 */ /* 0x000fe400078e3cff */
[----:B------:R-:W-:Y:S03]  /*49b0*/  LDGSTS.E [R16+0x40400], desc[UR16][R58.64], P3 ;  /* 0x404000003a107fae */ /* 0x000fe60009921850 */
[----:B------:R-:W-:Y:S01]  /*49c0*/  VIADD R13, R6, UR8 ;  /* 0x00000008060d7c36 */ /* 0x000fe20008000000 */
[----:B------:R-:W-:Y:S01]  /*49d0*/  LDGSTS.E [R16+0x40800], desc[UR16][R54.64], P3 ;  /* 0x4080000036107fae */ /* 0x000fe20009921850 */
[----:B------:R-:W1:Y:S03]  /*49e0*/  LDC R6, c[0x0][0x230] ;  /* 0x00008c00ff067b82 */ /* 0x000e660000000800 */
[----:B------:R-:W-:Y:S04]  /*49f0*/  LDGSTS.E [R16+0x40c00], desc[UR16][R48.64], P3 ;  /* 0x40c0000030107fae */ /* 0x000fe80009921850 */
[----:B------:R-:W-:Y:S04]  /*4a00*/  LDGSTS.E [R16+0x41000], desc[UR16][R224.64], P3 ;  /* 0x41000000e0107fae */ /* 0x000fe80009921850 */
[----:B------:R-:W-:Y:S04]  /*4a10*/  LDGSTS.E [R16+0x41400], desc[UR16][R62.64], P3 ;  /* 0x414000003e107fae */ /* 0x000fe80009921850 */
[----:B------:R-:W-:Y:S04]  /*4a20*/  LDGSTS.E [R16+0x41800], desc[UR16][R56.64], P3 ;  /* 0x4180000038107fae */ /* 0x000fe80009921850 */
[----:B------:R-:W-:Y:S04]  /*4a30*/  LDGSTS.E [R16+0x41c00], desc[UR16][R60.64], P3 ;  /* 0x41c000003c107fae */ /* 0x000fe80009921850 */
[----:B------:R-:W-:Y:S01]  /*4a40*/  LDGSTS.E [R15+0x40100], desc[UR16][R134.64], P3 ;  /* 0x40100000860f7fae */ /* 0x000fe20009921850 */
[----:B-1----:R-:W-:-:S03]  /*4a50*/  VIADD R6, R6, 0xffffff9d ;  /* 0xffffff9d06067836 */ /* 0x002fc60000000000 */
[----:B------:R-:W-:Y:S04]  /*4a60*/  LDGSTS.E [R15+0x40500], desc[UR16][R44.64], P3 ;  /* 0x405000002c0f7fae */ /* 0x000fe80009921850 */
        /* <DEDUP_REMOVED lines=21> */
[----:B------:R-:W-:Y:S01]  /*4bc0*/  LDGSTS.E [R13+0x41f00], desc[UR16][R72.64], P3 ;  /* 0x41f00000480d7fae */ /* 0x000fe20009921850 */
[----:B------:R-:W-:Y:S01]  /*4bd0*/  ISETP.GE.U32.AND P3, PT, R5, 0x7fffff5f, PT ;  /* 0x7fffff5f0500780c */ /* 0x000fe20003f66070 */
[----:B------:R-:W-:-:S02]  /*4be0*/  IMAD.SHL.U32 R5, R152, 0x40, RZ ;  /* 0x0000004098057824 */ /* 0x000fc400078e00ff */
[----:B------:R-:W0:Y:S02]  /*4bf0*/  LDGDEPBAR ;  /* 0x00000000000079af */ /* 0x000e240000000000 */
[C---:B------:R-:W-:Y:S01]  /*4c00*/  IMAD.WIDE R84, R5.reuse, 0x4, R84 ;  /* 0x0000000405547825 */ /* 0x040fe200078e0254 */
[----:B------:R-:W-:Y:S03]  /*4c10*/  BAR.SYNC.DEFER_BLOCKING 0x0 ;  /* 0x0000000000007b1d */ /* 0x000fe60000010000 */
[----:B------:R-:W-:-:S04]  /*4c20*/  IMAD.WIDE R218, R5, 0x4, R218 ;  /* 0x0000000405da7825 */ /* 0x000fc800078e02da */
[----:B------:R-:W-:-:S04]  /*4c30*/  IMAD.WIDE R220, R5, 0x4, R220 ;  /* 0x0000000405dc7825 */ /* 0x000fc800078e02dc */
[----:B------:R-:W-:-:S04]  /*4c40*/  IMAD.WIDE R214, R5, 0x4, R214 ;  /* 0x0000000405d67825 */ /* 0x000fc800078e02d6 */
[----:B------:R-:W-:-:S04]  /*4c50*/  IMAD.WIDE R216, R5, 0x4, R216 ;  /* 0x0000000405d87825 */ /* 0x000fc800078e02d8 */
[----:B-----5:R-:W-:-:S04]  /*4c60*/  IMAD.WIDE R206, R5, 0x4, R206 ;  /* 0x0000000405ce7825 */ /* 0x020fc800078e02ce */
[C---:B------:R-:W-:Y:S01]  /*4c70*/  IMAD.WIDE R210, R5.reuse, 0x4, R210 ;  /* 0x0000000405d27825 */ /* 0x040fe200078e02d2 */
[----:B------:R-:W-:Y:S01]  /*4c80*/  @!PT LDS RZ, [RZ] ;  /* 0x00000000fffff984 */ /* 0x000fe20000000800 */
[----:B------:R-:W-:Y:S01]  /*4c90*/  @!PT LDS RZ, [RZ] ;  /* 0x00000000fffff984 */ /* 0x000fe20000000800 */
[----:B------:R-:W-:Y:S01]  /*4ca0*/  @!PT LDS RZ, [RZ] ;  /* 0x00000000fffff984 */ /* 0x000fe20000000800 */
[----:B------:R1:W-:Y:S01]  /*4cb0*/  LDGSTS.E [R24+0x8000], desc[UR16][R84.64], !P6 ;  /* 0x0800000054187fae */ /* 0x0003e2000f121850 */
[----:B------:R-:W-:Y:S02]  /*4cc0*/  ISETP.GE.U32.AND P6, PT, R6, 0x7fffff5e, PT ;  /* 0x7fffff5e0600780c */ /* 0x000fe40003fc6070 */
[C---:B------:R-:W-:Y:S01]  /*4cd0*/  IMAD.WIDE R212, R5.reuse, 0x4, R212 ;  /* 0x0000000405d47825 */ /* 0x040fe200078e02d4 */
[----:B------:R-:W4:Y:S01]  /*4ce0*/  LDC R6, c[0x0][0x230] ;  /* 0x00008c00ff067b82 */ /* 0x000f220000000800 */
[----:B------:R5:W-:Y:S02]  /*4cf0*/  LDGSTS.E [R24+0x8004], desc[UR16][R218.64], !P5 ;  /* 0x08004000da187fae */ /* 0x000be4000e921850 */
[C---:B------:R-:W-:Y:S02]  /*4d00*/  IMAD.WIDE R190, R5.reuse, 0x4, R190 ;  /* 0x0000000405be7825 */ /* 0x040fe400078e02be */
[----:B------:R2:W-:Y:S02]  /*4d10*/  LDGSTS.E [R24+0x8008], desc[UR16][R220.64], !P0 ;  /* 0x08008000dc187fae */ /* 0x0005e4000c121850 */
[----:B------:R-:W-:-:S02]  /*4d20*/  IMAD.WIDE R204, R5, 0x4, R204 ;  /* 0x0000000405cc7825 */ /* 0x000fc400078e02cc */
[----:B------:R2:W-:Y:S02]  /*4d30*/  LDGSTS.E [R24+0x800c], desc[UR16][R214.64], !P1 ;  /* 0x0800c000d6187fae */ /* 0x0005e4000c921850 */
[C---:B------:R-:W-:Y:S02]  /*4d40*/  IMAD.WIDE R186, R5.reuse, 0x4, R186 ;  /* 0x0000000405ba7825 */ /* 0x040fe400078e02ba */
[----:B------:R2:W-:Y:S02]  /*4d50*/  LDGSTS.E [R24+0xc000], desc[UR16][R216.64], !P2 ;  /* 0x0c000000d8187fae */ /* 0x0005e4000d121850 */
[C---:B------:R-:W-:Y:S02]  /*4d60*/  IMAD.WIDE R200, R5.reuse, 0x4, R200 ;  /* 0x0000000405c87825 */ /* 0x040fe400078e02c8 */
[----:B------:R2:W-:Y:S02]  /*4d70*/  LDGSTS.E [R24+0xc004], desc[UR16][R206.64], !P3 ;  /* 0x0c004000ce187fae */ /* 0x0005e4000d921850 */
[----:B------:R-:W-:-:S02]  /*4d80*/  IMAD.WIDE R202, R5, 0x4, R202 ;  /* 0x0000000405ca7825 */ /* 0x000fc400078e02ca */
[----:B------:R2:W-:Y:S02]  /*4d90*/  LDGSTS.E [R24+0xc008], desc[UR16][R210.64], !P6 ;  /* 0x0c008000d2187fae */ /* 0x0005e4000f121850 */
[----:B------:R-:W-:-:S04]  /*4da0*/  IMAD.WIDE R196, R5, 0x4, R196 ;  /* 0x0000000405c47825 */ /* 0x000fc800078e02c4 */
[----:B----4-:R-:W-:Y:S02]  /*4db0*/  VIADD R6, R6, 0xffffff9c ;  /* 0xffffff9c06067836 */ /* 0x010fe40000000000 */
[----:B------:R-:W-:-:S03]  /*4dc0*/  IMAD.WIDE R174, R5, 0x4, R174 ;  /* 0x0000000405ae7825 */ /* 0x000fc600078e02ae */
[----:B------:R-:W-:Y:S01]  /*4dd0*/  ISETP.GE.U32.AND P5, PT, R6, 0x7fffff5d, PT ;  /* 0x7fffff5d0600780c */ /* 0x000fe20003fa6070 */
[C---:B------:R-:W-:Y:S01]  /*4de0*/  IMAD.WIDE R198, R5.reuse, 0x4, R198 ;  /* 0x0000000405c67825 */ /* 0x040fe200078e02c6 */
[----:B------:R-:W4:Y:S03]  /*4df0*/  LDC R6, c[0x0][0x230] ;  /* 0x00008c00ff067b82 */ /* 0x000f260000000800 */
[----:B------:R-:W-:-:S04]  /*4e00*/  IMAD.WIDE R176, R5, 0x4, R176 ;  /* 0x0000000405b07825 */ /* 0x000fc800078e02b0 */
[----:B------:R-:W-:-:S04]  /*4e10*/  IMAD.WIDE R194, R5, 0x4, R194 ;  /* 0x0000000405c27825 */ /* 0x000fc800078e02c2 */
[----:B------:R2:W-:Y:S01]  /*4e20*/  LDGSTS.E [R24+0xc00c], desc[UR16][R212.64], !P5 ;  /* 0x0c00c000d4187fae */ /* 0x0005e2000e921850 */
[----:B------:R-:W-:-:S04]  /*4e30*/  IMAD.WIDE R182, R5, 0x4, R182 ;  /* 0x0000000405b67825 */ /* 0x000fc800078e02b6 */
[----:B------:R-:W-:-:S04]  /*4e40*/  IMAD.WIDE R188, R5, 0x4, R188 ;  /* 0x0000000405bc7825 */ /* 0x000fc800078e02bc */
        /* <DEDUP_REMOVED lines=68> */
[----:B---3--:R-:W-:-:S03]  /*5290*/  IMAD.WIDE R92, R5, 0x4, R92 ;  /* 0x00000004055c7825 */ /* 0x008fc600078e025c */
[----:B------:R-:W-:Y:S01]  /*52a0*/  ISETP.GE.U32.AND P0, PT, R6, 0x7fffff5a, PT ;  /* 0x7fffff5a0600780c */ /* 0x000fe20003f06070 */
[C---:B-1----:R-:W-:Y:S01]  /*52b0*/  IMAD.WIDE R84, R5.reuse, 0x4, R84 ;  /* 0x0000000405547825 */ /* 0x042fe200078e0254 */
[----:B------:R-:W1:Y:S03]  /*52c0*/  LDC R6, c[0x0][0x230] ;  /* 0x00008c00ff067b82 */ /* 0x000e660000000800 */
[----:B-----5:R-:W-:-:S04]  /*52d0*/  IMAD.WIDE R218, R5, 0x4, R218 ;  /* 0x0000000405da7825 */ /* 0x020fc800078e02da */
[----:B--2---:R-:W-:-:S04]  /*52e0*/  IMAD.WIDE R220, R5, 0x4, R220 ;  /* 0x0000000405dc7825 */ /* 0x004fc800078e02dc */
[----:B------:R2:W-:Y:S01]  /*52f0*/  LDGSTS.E [R23+0xc008], desc[UR16][R174.64], !P0 ;  /* 0x0c008000ae177fae */ /* 0x0005e2000c121850 */
[----:B------:R-:W-:-:S04]  /*5300*/  IMAD.WIDE R214, R5, 0x4, R214 ;  /* 0x0000000405d67825 */ /* 0x000fc800078e02d6 */
[----:B------:R-:W-:-:S04]  /*5310*/  IMAD.WIDE R216, R5, 0x4, R216 ;  /* 0x0000000405d87825 */ /* 0x000fc800078e02d8 */
[----:B------:R-:W-:-:S04]  /*5320*/  IMAD.WIDE R206, R5, 0x4, R206 ;  /* 0x0000000405ce7825 */ /* 0x000fc800078e02ce */
[----:B-1----:R-:W-:Y:S02]  /*5330*/  VIADD R6, R6, 0xffffff98 ;  /* 0xffffff9806067836 */ /* 0x002fe40000000000 */
[----:B------:R-:W-:-:S03]  /*5340*/  IMAD.WIDE R210, R5, 0x4, R210 ;  /* 0x0000000405d27825 */ /* 0x000fc600078e02d2 */
[----:B------:R-:W-:Y:S01]  /*5350*/  ISETP.GE.U32.AND P1, PT, R6, 0x7fffff59, PT ;  /* 0x7fffff590600780c */ /* 0x000fe20003f26070 */
[C---:B------:R-:W-:Y:S01]  /*5360*/  IMAD.WIDE R212, R5.reuse, 0x4, R212 ;  /* 0x0000000405d47825 */ /* 0x040fe200078e02d4 */
[----:B------:R-:W1:Y:S03]  /*5370*/  LDC R6, c[0x0][0x230] ;  /* 0x00008c00ff067b82 */ /* 0x000e660000000800 */
[----:B------:R-:W-:-:S04]  /*5380*/  IMAD.WIDE R190, R5, 0x4, R190 ;  /* 0x0000000405be7825 */ /* 0x000fc800078e02be */
[----:B------:R-:W-:-:S04]  /*5390*/  IMAD.WIDE R204, R5, 0x4, R204 ;  /* 0x0000000405cc7825 */ /* 0x000fc800078e02cc */
[----:B------:R3:W-:Y:S01]  /*53a0*/  LDGSTS.E [R23+0xc00c], desc[UR16][R198.64], !P1 ;  /* 0x0c00c000c6177fae */ /* 0x0007e2000c921850 */
[----:B------:R-:W-:-:S04]  /*53b0*/  IMAD.WIDE R186, R5, 0x4, R186 ;  /* 0x0000000405ba7825 */ /* 0x000fc800078e02ba */
[----:B------:R-:W-:-:S04]  /*53c0*/  IMAD.WIDE R200, R5, 0x4, R200 ;  /* 0x0000000405c87825 */ /* 0x000fc800078e02c8 */
[----:B------:R-:W-:-:S04]  /*53d0*/  IMAD.WIDE R202, R5, 0x4, R202 ;  /* 0x0000000405ca7825 */ /* 0x000fc800078e02ca */
[----:B-1----:R-:W-:Y:S02]  /*53e0*/  VIADD R6, R6, 0xffffffb7 ;  /* 0xffffffb706067836 */ /* 0x002fe40000000000 */
[----:B------:R-:W-:-:S03]  /*53f0*/  IMAD.WIDE R196, R5, 0x4, R196 ;  /* 0x0000000405c47825 */ /* 0x000fc600078e02c4 */
[----:B------:R-:W-:Y:S01]  /*5400*/  ISETP.GE.U32.AND P2, PT, R6, 0x7fffff78, PT ;  /* 0x7fffff780600780c */ /* 0x000fe20003f46070 */
[C---:B--2---:R-:W-:Y:S01]  /*5410*/  IMAD.WIDE R174, R5.reuse, 0x4, R174 ;  /* 0x0000000405ae7825 */ /* 0x044fe200078e02ae */
[----:B------:R-:W1:Y:S03]  /*5420*/  LDC R6, c[0x0][0x230] ;  /* 0x00008c00ff067b82 */ /* 0x000e660000000800 */
[----:B---3--:R-:W-:-:S08]  /*5430*/  IMAD.WIDE R198, R5, 0x4, R198 ;  /* 0x0000000405c67825 */ /* 0x008fd000078e02c6 */
[----:B------:R2:W-:Y:S02]  /*5440*/  LDGSTS.E [R22+0x8000], desc[UR16][R176.64], !P2 ;  /* 0x08000000b0167fae */ /* 0x0005e4000d121850 */
[----:B--2---:R-:W-:-:S04]  /*5450*/  IMAD.WIDE R176, R5, 0x4, R176 ;  /* 0x0000000405b07825 */ /* 0x004fc800078e02b0 */
[----:B-1----:R-:W-:-:S05]  /*5460*/  VIADD R6, R6, 0xffffffb6 ;  /* 0xffffffb606067836 */ /* 0x002fca0000000000 */
[----:B------:R-:W-:Y:S02]  /*5470*/  ISETP.GE.U32.AND P3, PT, R6, 0x7fffff77, PT ;  /* 0x7fffff770600780c */ /* 0x000fe40003f66070 */
[----:B------:R-:W1:Y:S11]  /*5480*/  LDC R6, c[0x0][0x230] ;  /* 0x00008c00ff067b82 */ /* 0x000e760000000800 */
        /* <DEDUP_REMOVED lines=228> */
[----:B------:R-:W-:Y:S02]  /*62d0*/  ISETP.GE.AND P2, PT, R25, R6, PT ;  /* 0x000000061900720c */ /* 0x000fe40003f46270 */
[----:B------:R-:W-:Y:S02]  /*62e0*/  ISETP.GE.U32.AND P1, PT, R6, 0x7fffff41, PT ;  /* 0x7fffff410600780c */ /* 0x000fe40003f26070 */
[----:B------:R-:W-:Y:S02]  /*62f0*/  SEL R6, RZ, 0x4, P2 ;  /* 0x00000004ff067807 */ /* 0x000fe40001000000 */
[----:B------:R-:W-:-:S04]  /*6300*/  ISETP.GT.AND P2, PT, R154, 0xbf, PT ;  /* 0x000000bf9a00780c */ /* 0x000fc80003f44270 */
[----:B------:R-:W-:-:S04]  /*6310*/  SEL R6, R6, RZ, P2 ;  /* 0x000000ff06067207 */ /* 0x000fc80001000000 */
[----:B------:R-:W-:Y:S01]  /*6320*/  ISETP.NE.U32.AND P2, PT, R6, RZ, PT ;  /* 0x000000ff0600720c */ /* 0x000fe20003f45070 */
[----:B------:R1:W-:Y:S01]  /*6330*/  LDGSTS.E [R17+0xc00c], desc[UR16][R92.64], !P1 ;  /* 0x0c00c0005c117fae */ /* 0x0003e2000c921850 */
[----:B------:R-:W2:Y:S03]  /*6340*/  LDC R6, c[0x0][0x230] ;  /* 0x00008c00ff067b82 */ /* 0x000ea60000000800 */
[----:B------:R-:W0:Y:S01]  /*6350*/  LDGDEPBAR ;  /* 0x00000000000079af */ /* 0x000e220000000000 */
[----:B-1----:R-:W-:-:S04]  /*6360*/  IMAD.WIDE R92, R5, 0x4, R92 ;  /* 0x00000004055c7825 */ /* 0x002fc800078e025c */
[----:B--2---:R-:W-:-:S05]  /*6370*/  VIADD R6, R6, 0xffffff7f ;  /* 0xffffff7f06067836 */ /* 0x004fca0000000000 */
[----:B------:R-:W-:Y:S02]  /*6380*/  ISETP.GE.U32.AND P3, PT, R6, 0x7fffff40, PT ;  /* 0x7fffff400600780c */ /* 0x000fe40003f66070 */
[----:B------:R-:W1:Y:S02]  /*6390*/  LDC R6, c[0x0][0x230] ;  /* 0x00008c00ff067b82 */ /* 0x000e640000000800 */
[----:B-1----:R-:W-:-:S05]  /*63a0*/  VIADD R6, R6, 0xffffff7e ;  /* 0xffffff7e06067836 */ /* 0x002fca0000000000 */
        /* <DEDUP_REMOVED lines=9> */
[----:B------:R-:W-:Y:S01]  /*6440*/  ISETP.GE.U32.AND P1, PT, R6, 0x7fffff20, PT ;  /* 0x7fffff200600780c */ /* 0x000fe20003f26070 */
[----:B------:R-:W-:Y:S02]  /*6450*/  IMAD.SHL.U32 R6, R153, 0x40, RZ ;  /* 0x0000004099067824 */ /* 0x000fe400078e00ff */
[----:B------:R-:W-:Y:S02]  /*6460*/  VIADD R153, R230, 0xffffff5e ;  /* 0xffffff5ee6997836 */ /* 0x000fe40000000000 */
[C---:B------:R-:W-:Y:S01]  /*6470*/  IMAD.WIDE R38, R6.reuse, 0x4, R38 ;  /* 0x0000000406267825 */ /* 0x040fe200078e0226 */
[----:B------:R-:W1:Y:S03]  /*6480*/  LDC R230, c[0x0][0x230] ;  /* 0x00008c00ffe67b82 */ /* 0x000e660000000800 */
[C---:B------:R-:W-:Y:S01]  /*6490*/  IMAD.WIDE R58, R6.reuse, 0x4, R58 ;  /* 0x00000004063a7825 */ /* 0x040fe200078e023a */
[----:B------:R2:W-:Y:S03]  /*64a0*/  LDGSTS.E [R16+0x44000], desc[UR16][R38.64], P4 ;  /* 0x4400000026107fae */ /* 0x0005e6000a121850 */
        /* <DEDUP_REMOVED lines=60> */
[----:B--2---:R-:W-:Y:S01]  /*6870*/  IMAD.WIDE R38, R6, 0x4, R38 ;  /* 0x0000000406267825 */ /* 0x004fe200078e0226 */
[----:B------:R2:W-:Y:S01]  /*6880*/  LDGSTS.E [R13+0x45f00], desc[UR16][R72.64], P4 ;  /* 0x45f00000480d7fae */ /* 0x0005e2000a121850 */
[----:B------:R-:W-:-:S02]  /*6890*/  ISETP.GE.U32.AND P4, PT, R153, 0x7fffff1f, PT ;  /* 0x7fffff1f9900780c */ /* 0x000fc40003f86070 */
[----:B------:R-:W2:Y:S01]  /*68a0*/  LDC R153, c[0x0][0x230] ;  /* 0x00008c00ff997b82 */ /* 0x000ea20000000800 */
[----:B------:R-:W0:Y:S01]  /*68b0*/  LDGDEPBAR ;  /* 0x00000000000079af */ /* 0x000e220000000000 */
[----:B---3--:R-:W-:-:S06]  /*68c0*/  IMAD.WIDE R58, R6, 0x4, R58 ;  /* 0x00000004063a7825 */ /* 0x008fcc00078e023a */
[----:B------:R-:W-:Y:S01]  /*68d0*/  BAR.SYNC.DEFER_BLOCKING 0x0 ;  /* 0x0000000000007b1d */ /* 0x000fe20000010000 */
[----:B----4-:R-:W-:-:S04]  /*68e0*/  IMAD.WIDE R54, R6, 0x4, R54 ;  /* 0x0000000406367825 */ /* 0x010fc800078e0236 */
[----:B-----5:R-:W-:-:S04]  /*68f0*/  IMAD.WIDE R48, R6, 0x4, R48 ;  /* 0x0000000406307825 */ /* 0x020fc800078e0230 */
[----:B------:R-:W-:-:S04]  /*6900*/  IMAD.WIDE R224, R6, 0x4, R224 ;  /* 0x0000000406e07825 */ /* 0x000fc800078e02e0 */
[----:B------:R-:W-:-:S04]  /*6910*/  IMAD.WIDE R62, R6, 0x4, R62 ;  /* 0x00000004063e7825 */ /* 0x000fc800078e023e */
[----:B-1----:R-:W-:-:S04]  /*6920*/  IMAD.WIDE R56, R6, 0x4, R56 ;  /* 0x0000000406387825 */ /* 0x002fc800078e0238 */
[----:B--2---:R-:W-:Y:S02]  /*6930*/  VIADD R153, R153, 0xffffff5d ;  /* 0xffffff5d99997836 */ /* 0x004fe40000000000 */
[C---:B------:R-:W-:Y:S01]  /*6940*/  IMAD.WIDE R60, R6.reuse, 0x4, R60 ;  /* 0x00000004063c7825 */ /* 0x040fe200078e023c */
[----:B------:R-:W-:Y:S01]  /*6950*/  @!PT LDS RZ, [RZ] ;  /* 0x00000000fffff984 */ /* 0x000fe20000000800 */
[----:B------:R-:W-:Y:S01]  /*6960*/  @!PT LDS RZ, [RZ] ;  /* 0x00000000fffff984 */ /* 0x000fe20000000800 */
[----:B------:R-:W-:Y:S01]  /*6970*/  @!PT LDS RZ, [RZ] ;  /* 0x00000000fffff984 */ /* 0x000fe20000000800 */
[----:B------:R1:W-:Y:S02]  /*6980*/  LDGSTS.E [R24+0x10000], desc[UR16][R84.64], !P3 ;  /* 0x1000000054187fae */ /* 0x0003e4000d921850 */
[----:B------:R-:W-:Y:S01]  /*6990*/  ISETP.GE.U32.AND P3, PT, R153, 0x7fffff1e, PT ;  /* 0x7fffff1e9900780c */ /* 0x000fe20003f66070 */
[C---:B------:R-:W-:Y:S01]  /*69a0*/  IMAD.WIDE R134, R6.reuse, 0x4, R134 ;  /* 0x0000000406867825 */ /* 0x040fe200078e0286 */
[----:B------:R-:W2:Y:S01]  /*69b0*/  LDC R153, c[0x0][0x230] ;  /* 0x00008c00ff997b82 */ /* 0x000ea20000000800 */
        /* <DEDUP_REMOVED lines=9> */
[C---:B------:R-:W-:Y:S02]  /*6a50*/  IMAD.WIDE R52, R6.reuse, 0x4, R52 ;  /* 0x0000000406347825 */ /* 0x040fe400078e0234 */
[----:B------:R5:W-:Y:S02]  /*6a60*/  LDGSTS.E [R24+0x14008], desc[UR16][R210.64], !P3 ;  /* 0x14008000d2187fae */ /* 0x000be4000d921850 */
[----:B------:R-:W-:-:S04]  /*6a70*/  IMAD.WIDE R50, R6, 0x4, R50 ;  /* 0x0000000406327825 */ /* 0x000fc800078e0232 */
[----:B--2---:R-:W-:Y:S02]  /*6a80*/  VIADD R153, R153, 0xffffff5c ;  /* 0xffffff5c99997836 */ /* 0x004fe40000000000 */
[----:B------:R-:W-:-:S03]  /*6a90*/  IMAD.WIDE R46, R6, 0x4, R46 ;  /* 0x00000004062e7825 */ /* 0x000fc600078e022e */
[----:B------:R-:W-:Y:S01]  /*6aa0*/  ISETP.GE.U32.AND P6, PT, R153, 0x7fffff1d, PT ;  /* 0x7fffff1d9900780c */ /* 0x000fe20003fc6070 */
[C---:B------:R-:W-:Y:S01]  /*6ab0*/  IMAD.WIDE R90, R6.reuse, 0x4, R90 ;  /* 0x00000004065a7825 */ /* 0x040fe200078e025a */
[----:B------:R-:W2:Y:S03]  /*6ac0*/  LDC R153, c[0x0][0x230] ;  /* 0x00008c00ff997b82 */ /* 0x000ea60000000800 */
[----:B------:R-:W-:-:S04]  /*6ad0*/  IMAD.WIDE R86, R6, 0x4, R86 ;  /* 0x0000000406567825 */ /* 0x000fc800078e0256 */
[----:B------:R-:W-:-:S04]  /*6ae0*/  IMAD.WIDE R82, R6, 0x4, R82 ;  /* 0x0000000406527825 */ /* 0x000fc800078e0252 */
[----:B------:R5:W-:Y:S01]  /*6af0*/  LDGSTS.E [R24+0x1400c], desc[UR16][R212.64], !P6 ;  /* 0x1400c000d4187fae */ /* 0x000be2000f121850 */
[----:B------:R-:W-:-:S04]  /*6b00*/  IMAD.WIDE R74, R6, 0x4, R74 ;  /* 0x00000004064a7825 */ /* 0x000fc800078e024a */
[----:B------:R-:W-:-:S04]  /*6b10*/  IMAD.WIDE R36, R6, 0x4, R36 ;  /* 0x0000000406247825 */ /* 0x000fc800078e0224 */
        /* <DEDUP_REMOVED lines=18> */
[----:B-1----:R-:W-:-:S04]  /*6c40*/  IMAD.WIDE R84, R5, 0x4, R84 ;  /* 0x0000000405547825 */ /* 0x002fc800078e0254 */
[----:B------:R1:W-:Y:S01]  /*6c50*/  LDGSTS.E [R23+0x10004], desc[UR16][R204.64], !P0 ;  /* 0x10004000cc177fae */ /* 0x0003e2000c121850 */
[----:B---3--:R-:W-:-:S04]  /*6c60*/  IMAD.WIDE R218, R5, 0x4, R218 ;  /* 0x0000000405da7825 */ /* 0x008fc800078e02da */
[----:B----4-:R-:W-:-:S04]  /*6c70*/  IMAD.WIDE R220, R5, 0x4, R220 ;  /* 0x0000000405dc7825 */ /* 0x010fc800078e02dc */
[----:B-----5:R-:W-:-:S04]  /*6c80*/  IMAD.WIDE R214, R5, 0x4, R214 ;  /* 0x0000000405d67825 */ /* 0x020fc800078e02d6 */
        /* <DEDUP_REMOVED lines=9> */
[----:B-1----:R-:W-:-:S04]  /*6d20*/  IMAD.WIDE R204, R5, 0x4, R204 ;  /* 0x0000000405cc7825 */ /* 0x002fc800078e02cc */
[----:B---3--:R-:W-:-:S04]  /*6d30*/  IMAD.WIDE R186, R5, 0x4, R186 ;  /* 0x0000000405ba7825 */ /* 0x008fc800078e02ba */
[----:B--2---:R-:W-:-:S05]  /*6d40*/  VIADD R153, R153, 0xffffff78 ;  /* 0xffffff7899997836 */ /* 0x004fca0000000000 */
        /* <DEDUP_REMOVED lines=268> */
[----:B------:R-:W0:Y:S04]  /*7e10*/  LDGDEPBAR ;  /* 0x00000000000079af */ /* 0x000e280000000000 */
[----:B------:R3:W-:Y:S04]  /*7e20*/  LDGSTS.E [R16+0x48000], desc[UR16][R38.64], P2 ;  /* 0x4800000026107fae */ /* 0x0007e80009121850 */
[----:B------:R4:W-:Y:S01]  /*7e30*/  LDGSTS.E [R16+0x48400], desc[UR16][R58.64], P2 ;  /* 0x484000003a107fae */ /* 0x0009e20009121850 */
[----:B-1----:R-:W-:-:S03]  /*7e40*/  IMAD.WIDE R92, R5, 0x4, R92 ;  /* 0x00000004055c7825 */ /* 0x002fc600078e025c */
[----:B------:R1:W-:Y:S04]  /*7e50*/  LDGSTS.E [R16+0x48800], desc[UR16][R54.64], P2 ;  /* 0x4880000036107fae */ /* 0x0003e80009121850 */
[----:B------:R5:W-:Y:S01]  /*7e60*/  LDGSTS.E [R16+0x48c00], desc[UR16][R48.64], P2 ;  /* 0x48c0000030107fae */ /* 0x000be20009121850 */
[----:B---3--:R-:W-:-:S03]  /*7e70*/  IMAD.WIDE R38, R6, 0x4, R38 ;  /* 0x0000000406267825 */ /* 0x008fc600078e0226 */
[----:B------:R3:W-:Y:S01]  /*7e80*/  LDGSTS.E [R16+0x49000], desc[UR16][R224.64], P2 ;  /* 0x49000000e0107fae */ /* 0x0007e20009121850 */
[----:B--2---:R-:W-:Y:S02]  /*7e90*/  VIADD R153, R153, 0xffffff3f ;  /* 0xffffff3f99997836 */ /* 0x004fe40000000000 */
[C---:B----4-:R-:W-:Y:S01]  /*7ea0*/  IMAD.WIDE R58, R6.reuse, 0x4, R58 ;  /* 0x00000004063a7825 */ /* 0x050fe200078e023a */
[----:B------:R2:W-:Y:S02]  /*7eb0*/  LDGSTS.E [R16+0x49400], desc[UR16][R62.64], P2 ;  /* 0x494000003e107fae */ /* 0x0005e40009121850 */
[----:B------:R-:W-:Y:S01]  /*7ec0*/  ISETP.GE.U32.AND P4, PT, R153, 0x7fffff00, PT ;  /* 0x7fffff009900780c */ /* 0x000fe20003f86070 */
[C---:B-1----:R-:W-:Y:S01]  /*7ed0*/  IMAD.WIDE R54, R6.reuse, 0x4, R54 ;  /* 0x0000000406367825 */ /* 0x042fe200078e0236 */
[----:B------:R-:W1:Y:S01]  /*7ee0*/  LDC R153, c[0x0][0x230] ;  /* 0x00008c00ff997b82 */ /* 0x000e620000000800 */
[----:B------:R4:W-:Y:S02]  /*7ef0*/  LDGSTS.E [R16+0x49800], desc[UR16][R56.64], P2 ;  /* 0x4980000038107fae */ /* 0x0009e40009121850 */
[----:B-----5:R-:W-:-:S02]  /*7f00*/  IMAD.WIDE R48, R6, 0x4, R48 ;  /* 0x0000000406307825 */ /* 0x020fc400078e0230 */
[----:B------:R5:W-:Y:S02]  /*7f10*/  LDGSTS.E [R16+0x49c00], desc[UR16][R60.64], P2 ;  /* 0x49c000003c107fae */ /* 0x000be40009121850 */
[C---:B---3--:R-:W-:Y:S02]  /*7f20*/  IMAD.WIDE R224, R6.reuse, 0x4, R224 ;  /* 0x0000000406e07825 */ /* 0x048fe400078e02e0 */
[----:B------:R3:W-:Y:S02]  /*7f30*/  LDGSTS.E [R15+0x48100], desc[UR16][R134.64], P2 ;  /* 0x48100000860f7fae */ /* 0x0007e40009121850 */
[C---:B--2---:R-:W-:Y:S02]  /*7f40*/  IMAD.WIDE R62, R6.reuse, 0x4, R62 ;  /* 0x00000004063e7825 */ /* 0x044fe400078e023e */
[----:B------:R2:W-:Y:S02]  /*7f50*/  LDGSTS.E [R15+0x48500], desc[UR16][R44.64], P2 ;  /* 0x485000002c0f7fae */ /* 0x0005e40009121850 */
[----:B----4-:R-:W-:-:S02]  /*7f60*/  IMAD.WIDE R56, R6, 0x4, R56 ;  /* 0x0000000406387825 */ /* 0x010fc400078e0238 */
[----:B------:R4:W-:Y:S02]  /*7f70*/  LDGSTS.E [R15+0x48900], desc[UR16][R42.64], P2 ;  /* 0x489000002a0f7fae */ /* 0x0009e40009121850 */
[C---:B-----5:R-:W-:Y:S02]  /*7f80*/  IMAD.WIDE R60, R6.reuse, 0x4, R60 ;  /* 0x00000004063c7825 */ /* 0x060fe400078e023c */
[----:B------:R5:W-:Y:S02]  /*7f90*/  LDGSTS.E [R15+0x48d00], desc[UR16][R40.64], P2 ;  /* 0x48d00000280f7fae */ /* 0x000be40009121850 */
[----:B---3--:R-:W-:Y:S02]  /*7fa0*/  IMAD.WIDE R134, R6, 0x4, R134 ;  /* 0x0000000406867825 */ /* 0x008fe400078e0286 */
[----:B------:R3:W-:Y:S02]  /*7fb0*/  LDGSTS.E [R15+0x49100], desc[UR16][R222.64], P2 ;  /* 0x49100000de0f7fae */ /* 0x0007e40009121850 */
[----:B-1----:R-:W-:-:S02]  /*7fc0*/  VIADD R153, R153, 0xffffff3e ;  /* 0xffffff3e99997836 */ /* 0x002fc40000000000 */
[----:B------:R1:W-:Y:S01]  /*7fd0*/  LDGSTS.E [R15+0x49500], desc[UR16][R52.64], P2 ;  /* 0x49500000340f7fae */ /* 0x0003e20009121850 */
[C---:B--2---:R-:W-:Y:S02]  /*7fe0*/  IMAD.WIDE R44, R6.reuse, 0x4, R44 ;  /* 0x00000004062c7825 */ /* 0x044fe400078e022c */
[----:B------:R-:W-:Y:S01]  /*7ff0*/  ISETP.GE.U32.AND P3, PT, R153, 0x7ffffeff, PT ;  /* 0x7ffffeff9900780c */ /* 0x000fe20003f66070 */
[----:B------:R2:W-:Y:S01]  /*8000*/  LDGSTS.E [R15+0x49900], desc[UR16][R50.64], P2 ;  /* 0x49900000320f7fae */ /* 0x0005e20009121850 */
[----:B------:R-:W2:Y:S01]  /*8010*/  LDC R153, c[0x0][0x230] ;  /* 0x00008c00ff997b82 */ /* 0x000ea20000000800 */
[C---:B----4-:R-:W-:Y:S02]  /*8020*/  IMAD.WIDE R42, R6.reuse, 0x4, R42 ;  /* 0x00000004062a7825 */ /* 0x050fe400078e022a */
[----:B------:R4:W-:Y:S02]  /*8030*/  LDGSTS.E [R15+0x49d00], desc[UR16][R46.64], P2 ;  /* 0x49d000002e0f7fae */ /* 0x0009e40009121850 */
[----:B-----5:R-:W-:-:S02]  /*8040*/  IMAD.WIDE R40, R6, 0x4, R40 ;  /* 0x0000000406287825 */ /* 0x020fc400078e0228 */
[----:B------:R5:W-:Y:S02]  /*8050*/  LDGSTS.E [R14+0x48200], desc[UR16][R90.64], P2 ;  /* 0x482000005a0e7fae */ /* 0x000be40009121850 */
[C---:B---3--:R-:W-:Y:S02]  /*8060*/  IMAD.WIDE R222, R6.reuse, 0x4, R222 ;  /* 0x0000000406de7825 */ /* 0x048fe400078e02de */
[----:B------:R3:W-:Y:S02]  /*8070*/  LDGSTS.E [R14+0x48600], desc[UR16][R86.64], P2 ;  /* 0x48600000560e7fae */ /* 0x0007e40009121850 */
[C---:B-1----:R-:W-:Y:S02]  /*8080*/  IMAD.WIDE R52, R6.reuse, 0x4, R52 ;  /* 0x0000000406347825 */ /* 0x042fe400078e0234 */
[----:B------:R1:W-:Y:S02]  /*8090*/  LDGSTS.E [R14+0x48a00], desc[UR16][R82.64], P2 ;  /* 0x48a00000520e7fae */ /* 0x0003e40009121850 */
[----:B--2---:R-:W-:-:S02]  /*80a0*/  IMAD.WIDE R50, R6, 0x4, R50 ;  /* 0x0000000406327825 */ /* 0x004fc400078e0232 */
[----:B------:R2:W-:Y:S02]  /*80b0*/  LDGSTS.E [R14+0x48e00], desc[UR16][R74.64], P2 ;  /* 0x48e000004a0e7fae */ /* 0x0005e40009121850 */
[C---:B----4-:R-:W-:Y:S02]  /*80c0*/  IMAD.WIDE R46, R6.reuse, 0x4, R46 ;  /* 0x00000004062e7825 */ /* 0x050fe400078e022e */
[----:B------:R4:W-:Y:S02]  /*80d0*/  LDGSTS.E [R14+0x49200], desc[UR16][R36.64], P2 ;  /* 0x49200000240e7fae */ /* 0x0009e40009121850 */
[----:B------:R-:W-:Y:S02]  /*80e0*/  VIADD R153, R153, 0xffffff3d ;  /* 0xffffff3d99997836 */ /* 0x000fe40000000000 */
[----:B------:R4:W-:Y:S01]  /*80f0*/  LDGSTS.E [R14+0x49600], desc[UR16][R28.64], P2 ;  /* 0x496000001c0e7fae */ /* 0x0009e20009121850 */
[C---:B-----5:R-:W-:Y:S02]  /*8100*/  IMAD.WIDE R90, R6.reuse, 0x4, R90 ;  /* 0x00000004065a7825 */ /* 0x060fe400078e025a */
[----:B------:R-:W-:Y:S01]  /*8110*/  ISETP.GE.U32.AND P6, PT, R153, 0x7ffffefe, PT ;  /* 0x7ffffefe9900780c */ /* 0x000fe20003fc6070 */
[----:B------:R5:W-:Y:S01]  /*8120*/  LDGSTS.E [R14+0x49a00], desc[UR16][R34.64], P2 ;  /* 0x49a00000220e7fae */ /* 0x000be20009121850 */
[----:B------:R-:W5:Y:S01]  /*8130*/  LDC R153, c[0x0][0x230] ;  /* 0x00008c00ff997b82 */ /* 0x000f620000000800 */
[----:B---3--:R-:W-:-:S02]  /*8140*/  IMAD.WIDE R86, R6, 0x4, R86 ;  /* 0x0000000406567825 */ /* 0x008fc400078e0256 */
[----:B------:R3:W-:Y:S02]  /*8150*/  LDGSTS.E [R14+0x49e00], desc[UR16][R32.64], P2 ;  /* 0x49e00000200e7fae */ /* 0x0007e40009121850 */
[C---:B-1----:R-:W-:Y:S02]  /*8160*/  IMAD.WIDE R82, R6.reuse, 0x4, R82 ;  /* 0x0000000406527825 */ /* 0x042fe400078e0252 */
[----:B------:R1:W-:Y:S02]  /*8170*/  LDGSTS.E [R13+0x48300], desc[UR16][R64.64], P2 ;  /* 0x48300000400d7fae */ /* 0x0003e40009121850 */
[C---:B--2---:R-:W-:Y:S02]  /*8180*/  IMAD.WIDE R74, R6.reuse, 0x4, R74 ;  /* 0x00000004064a7825 */ /* 0x044fe400078e024a */
[----:B------:R2:W-:Y:S02]  /*8190*/  LDGSTS.E [R13+0x48700], desc[UR16][R70.64], P2 ;  /* 0x48700000460d7fae */ /* 0x0005e40009121850 */
[----:B----4-:R-:W-:-:S02]  /*81a0*/  IMAD.WIDE R36, R6, 0x4, R36 ;  /* 0x0000000406247825 */ /* 0x010fc400078e0224 */
[----:B------:R4:W-:Y:S02]  /*81b0*/  LDGSTS.E [R13+0x48b00], desc[UR16][R68.64], P2 ;  /* 0x48b00000440d7fae */ /* 0x0009e40009121850 */
[C---:B------:R-:W-:Y:S02]  /*81c0*/  IMAD.WIDE R28, R6.reuse, 0x4, R28 ;  /* 0x00000004061c7825 */ /* 0x040fe400078e021c */
[----:B------:R4:W-:Y:S02]  /*81d0*/  LDGSTS.E [R13+0x48f00], desc[UR16][R66.64], P2 ;  /* 0x48f00000420d7fae */ /* 0x0009e40009121850 */
[----:B-----5:R-:W-:Y:S02]  /*81e0*/  IMAD.WIDE R34, R6, 0x4, R34 ;  /* 0x0000000406227825 */ /* 0x020fe400078e0222 */
[----:B------:R5:W-:Y:S02]  /*81f0*/  LDGSTS.E [R13+0x49300], desc[UR16][R80.64], P2 ;  /* 0x49300000500d7fae */ /* 0x000be40009121850 */
[----:B------:R-:W-:-:S02]  /*8200*/  VIADD R153, R153, 0xffffff3c ;  /* 0xffffff3c99997836 */ /* 0x000fc40000000000 */
[----:B------:R5:W-:Y:S01]  /*8210*/  LDGSTS.E [R13+0x49700], desc[UR16][R78.64], P2 ;  /* 0x497000004e0d7fae */ /* 0x000be20009121850 */
[C---:B---3--:R-:W-:Y:S02]  /*8220*/  IMAD.WIDE R32, R6.reuse, 0x4, R32 ;  /* 0x0000000406207825 */ /* 0x048fe400078e0220 */
[----:B------:R-:W-:Y:S01]  /*8230*/  ISETP.GE.U32.AND P5, PT, R153, 0x7ffffefd, PT ;  /* 0x7ffffefd9900780c */ /* 0x000fe20003fa6070 */
[----:B------:R3:W-:Y:S01]  /*8240*/  LDGSTS.E [R13+0x49b00], desc[UR16][R76.64], P2 ;  /* 0x49b000004c0d7fae */ /* 0x0007e20009121850 */
[----:B------:R-:W3:Y:S01]  /*8250*/  LDC R153, c[0x0][0x230] ;  /* 0x00008c00ff997b82 */ /* 0x000ee20000000800 */
[C---:B-1----:R-:W-:Y:S02]  /*8260*/  IMAD.WIDE R64, R6.reuse, 0x4, R64 ;  /* 0x0000000406407825 */ /* 0x042fe400078e0240 */
[----:B------:R1:W-:Y:S02]  /*8270*/  LDGSTS.E [R13+0x49f00], desc[UR16][R72.64], P2 ;  /* 0x49f00000480d7fae */ /* 0x0003e40009121850 */
[----:B--2---:R-:W-:-:S02]  /*8280*/  IMAD.WIDE R70, R6, 0x4, R70 ;  /* 0x0000000406467825 */ /* 0x004fc400078e0246 */
[----:B------:R-:W0:Y:S02]  /*8290*/  LDGDEPBAR ;  /* 0x00000000000079af */ /* 0x000e240000000000 */
[C---:B----4-:R-:W-:Y:S01]  /*82a0*/  IMAD.WIDE R68, R6.reuse, 0x4, R68 ;  /* 0x0000000406447825 */ /* 0x050fe200078e0244 */
[----:B------:R-:W-:Y:S03]  /*82b0*/  BAR.SYNC.DEFER_BLOCKING 0x0 ;  /* 0x0000000000007b1d */ /* 0x000fe60000010000 */
[----:B------:R-:W-:-:S04]  /*82c0*/  IMAD.WIDE R66, R6, 0x4, R66 ;  /* 0x0000000406427825 */ /* 0x000fc800078e0242 */
[----:B-----5:R-:W-:-:S04]  /*82d0*/  IMAD.WIDE R80, R6, 0x4, R80 ;  /* 0x0000000406507825 */ /* 0x020fc800078e0250 */
[----:B------:R-:W-:-:S04]  /*82e0*/  IMAD.WIDE R78, R6, 0x4, R78 ;  /* 0x00000004064e7825 */ /* 0x000fc800078e024e */
[----:B---3--:R-:W-:Y:S02]  /*82f0*/  VIADD R153, R153, 0xffffff1f ;  /* 0xffffff1f99997836 */ /* 0x008fe40000000000 */
[----:B------:R-:W-:-:S03]  /*8300*/  IMAD.WIDE R76, R6, 0x4, R76 ;  /* 0x00000004064c7825 */ /* 0x000fc600078e024c */
[----:B------:R-:W-:Y:S01]  /*8310*/  ISETP.GE.U32.AND P0, PT, R153, 0x7ffffee0, PT ;  /* 0x7ffffee09900780c */ /* 0x000fe20003f06070 */
[----:B-1----:R-:W-:Y:S01]  /*8320*/  IMAD.WIDE R72, R6, 0x4, R72 ;  /* 0x0000000406487825 */ /* 0x002fe200078e0248 */
[----:B------:R-:W1:Y:S01]  /*8330*/  LDC R153, c[0x0][0x230] ;  /* 0x00008c00ff997b82 */ /* 0x000e620000000800 */
[----:B------:R-:W-:Y:S01]  /*8340*/  @!PT LDS RZ, [RZ] ;  /* 0x00000000fffff984 */ /* 0x000fe20000000800 */
[----:B------:R-:W-:Y:S01]  /*8350*/  @!PT LDS RZ, [RZ] ;  /* 0x00000000fffff984 */ /* 0x000fe20000000800 */
[----:B------:R-:W-:Y:S01]  /*8360*/  @!PT LDS RZ, [RZ] ;  /* 0x00000000fffff984 */ /* 0x000fe20000000800 */
[----:B------:R2:W-:Y:S04]  /*8370*/  LDGSTS.E [R24+0x18000], desc[UR16][R84.64], !P4 ;  /* 0x1800000054187fae */ /* 0x0005e8000e121850 */
[----:B------:R3:W-:Y:S04]  /*8380*/  LDGSTS.E [R24+0x18004], desc[UR16][R218.64], !P3 ;  /* 0x18004000da187fae */ /* 0x0007e8000d921850 */
[----:B------:R4:W-:Y:S04]  /*8390*/  LDGSTS.E [R24+0x18008], desc[UR16][R220.64], !P6 ;  /* 0x18008000dc187fae */ /* 0x0009e8000f121850 */
[----:B------:R5:W-:Y:S01]  /*83a0*/  LDGSTS.E [R24+0x1800c], desc[UR16][R214.64], !P5 ;  /* 0x1800c000d6187fae */ /* 0x000be2000e921850 */
[----:B--2---:R-:W-:-:S03]  /*83b0*/  IMAD.WIDE R84, R5, 0x4, R84 ;  /* 0x0000000405547825 */ /* 0x004fc600078e0254 */
[----:B------:R2:W-:Y:S01]  /*83c0*/  LDGSTS.E [R24+0x1c000], desc[UR16][R216.64], !P0 ;  /* 0x1c000000d8187fae */ /* 0x0005e2000c121850 */
[----:B---3--:R-:W-:-:S04]  /*83d0*/  IMAD.WIDE R218, R5, 0x4, R218 ;  /* 0x0000000405da7825 */ /* 0x008fc800078e02da */
[----:B-1----:R-:W-:Y:S02]  /*83e0*/  VIADD R153, R153, 0xffffff1e ;  /* 0xffffff1e99997836 */ /* 0x002fe40000000000 */
[----:B----4-:R-:W-:-:S03]  /*83f0*/  IMAD.WIDE R220, R5, 0x4, R220 ;  /* 0x0000000405dc7825 */ /* 0x010fc600078e02dc */
[----:B------:R-:W-:Y:S01]  /*8400*/  ISETP.GE.U32.AND P2, PT, R153, 0x7ffffedf, PT ;  /* 0x7ffffedf9900780c */ /* 0x000fe20003f46070 */
[C---:B-----5:R-:W-:Y:S01]  /*8410*/  IMAD.WIDE R214, R5.reuse, 0x4, R214 ;  /* 0x0000000405d67825 */ /* 0x060fe200078e02d6 */
[----:B------:R-:W1:Y:S03]  /*8420*/  LDC R153, c[0x0][0x230] ;  /* 0x00008c00ff997b82 */ /* 0x000e660000000800 */
[----:B--2---:R-:W-:-:S08]  /*8430*/  IMAD.WIDE R216, R5, 0x4, R216 ;  /* 0x0000000405d87825 */ /* 0x004fd000078e02d8 */
        /* <DEDUP_REMOVED lines=373> */
[----:B------:R-:W-:Y:S01]  /*9b90*/  IMAD.WIDE R78, R6, 0x4, R78 ;  /* 0x00000004064e7825 */ /* 0x000fe200078e024e */
[----:B---3--:R-:W-:-:S03]  /*9ba0*/  IADD3 R153, R153, -0x121, RZ ;  /* 0xfffffedf99997810 */ /* 0x008fc60007ffe0ff */
[----:B------:R-:W-:Y:S01]  /*9bb0*/  IMAD.WIDE R76, R6, 0x4, R76 ;  /* 0x00000004064c7825 */ /* 0x000fe200078e024c */
[----:B------:R-:W-:-:S03]  /*9bc0*/  ISETP.GE.U32.AND P5, PT, R153, 0x7ffffea0, PT ;  /* 0x7ffffea09900780c */ /* 0x000fc60003fa6070 */
        /* <DEDUP_REMOVED lines=701> */
[----:B------:R-:W-:Y:S01]  /*c7a0*/  ISETP.GE.U32.AND P3, PT, R153, 0x7ffffe40, PT ;  /* 0x7ffffe409900780c */ /* 0x000fe20003f66070 */
[----:B------:R-:W-:-:S05]  /*c7b0*/  VIADD R153, R230, 0xfffffe80 ;  /* 0xfffffe80e6997836 */ /* 0x000fca0000000000 */
[----:B------:R-:W-:-:S13]  /*c7c0*/  ISETP.GE.U32.AND P6, PT, R153, 0x7ffffe41, PT ;  /* 0x7ffffe419900780c */ /* 0x000fda0003fc6070 */
[----:B------:R1:W-:Y:S04]  /*c7d0*/  LDGSTS.E [R17+0x2c00c], desc[UR16][R92.64], !P6 ;  /* 0x2c00c0005c117fae */ /* 0x0003e8000f121850 */
[----:B------:R-:W0:Y:S04]  /*c7e0*/  LDGDEPBAR ;  /* 0x00000000000079af */ /* 0x000e280000000000 */
[----:B------:R2:W-:Y:S04]  /*c7f0*/  LDGSTS.E [R16+0x54000], desc[UR16][R38.64], P5 ;  /* 0x5400000026107fae */ /* 0x0005e8000a921850 */
[----:B------:R3:W-:Y:S01]  /*c800*/  LDGSTS.E [R16+0x54400], desc[UR16][R58.64], P5 ;  /* 0x544000003a107fae */ /* 0x0007e2000a921850 */
[----:B-1----:R-:W-:-:S03]  /*c810*/  IMAD.WIDE R92, R5, 0x4, R92 ;  /* 0x00000004055c7825 */ /* 0x002fc600078e025c */
[----:B------:R1:W-:Y:S04]  /*c820*/  LDGSTS.E [R16+0x54800], desc[UR16][R54.64], P5 ;  /* 0x5480000036107fae */ /* 0x0003e8000a921850 */
[----:B------:R4:W-:Y:S01]  /*c830*/  LDGSTS.E [R16+0x54c00], desc[UR16][R48.64], P5 ;  /* 0x54c0000030107fae */ /* 0x0009e2000a921850 */
[----:B--2---:R-:W-:-:S03]  /*c840*/  IMAD.WIDE R38, R6, 0x4, R38 ;  /* 0x0000000406267825 */ /* 0x004fc600078e0226 */
[----:B------:R2:W-:Y:S01]  /*c850*/  LDGSTS.E [R16+0x55000], desc[UR16][R224.64], P5 ;  /* 0x55000000e0107fae */ /* 0x0005e2000a921850 */
[----:B---3--:R-:W-:-:S03]  /*c860*/  IMAD.WIDE R58, R6, 0x4, R58 ;  /* 0x00000004063a7825 */ /* 0x008fc600078e023a */
[----:B------:R3:W-:Y:S01]  /*c870*/  LDGSTS.E [R16+0x55400], desc[UR16][R62.64], P5 ;  /* 0x554000003e107fae */ /* 0x0007e2000a921850 */
[----:B-1----:R-:W-:-:S03]  /*c880*/  IMAD.WIDE R54, R6, 0x4, R54 ;  /* 0x0000000406367825 */ /* 0x002fc600078e0236 */
[----:B------:R1:W-:Y:S01]  /*c890*/  LDGSTS.E [R16+0x55800], desc[UR16][R56.64], P5 ;  /* 0x5580000038107fae */ /* 0x0003e2000a921850 */
[----:B----4-:R-:W-:-:S03]  /*c8a0*/  IMAD.WIDE R48, R6, 0x4, R48 ;  /* 0x0000000406307825 */ /* 0x010fc600078e0230 */
        /* <DEDUP_REMOVED lines=50> */
[----:B------:R-:W0:Y:S01]  /*cbd0*/  LDGDEPBAR ;  /* 0x00000000000079af */ /* 0x000e220000000000 */
[C---:B---3--:R-:W-:Y:S01]  /*cbe0*/  IMAD.WIDE R78, R6.reuse, 0x4, R78 ;  /* 0x00000004064e7825 */ /* 0x048fe200078e024e */
[----:B------:R-:W-:Y:S03]  /*cbf0*/  BAR.SYNC.DEFER_BLOCKING 0x0 ;  /* 0x0000000000007b1d */ /* 0x000fe60000010000 */
[----:B-1----:R-:W-:-:S04]  /*cc00*/  IMAD.WIDE R76, R6, 0x4, R76 ;  /* 0x00000004064c7825 */ /* 0x002fc800078e024c */
[----:B----4-:R-:W-:Y:S01]  /*cc10*/  IMAD.WIDE R72, R6, 0x4, R72 ;  /* 0x0000000406487825 */ /* 0x010fe200078e0248 */
[----:B------:R-:W-:Y:S01]  /*cc20*/  @!PT LDS RZ, [RZ] ;  /* 0x00000000fffff984 */ /* 0x000fe20000000800 */
[----:B------:R-:W-:Y:S01]  /*cc30*/  @!PT LDS RZ, [RZ] ;  /* 0x00000000fffff984 */ /* 0x000fe20000000800 */
[----:B------:R-:W-:Y:S01]  /*cc40*/  @!PT LDS RZ, [RZ] ;  /* 0x00000000fffff984 */ /* 0x000fe20000000800 */
[----:B------:R1:W-:Y:S02]  /*cc50*/  LDGSTS.E [R24+0x30000], desc[UR16][R84.64], !P3 ;  /* 0x3000000054187fae */ /* 0x0003e4000d921850 */
[----:B-1----:R-:W1:Y:S08]  /*cc60*/  LDC R84, c[0x0][0x230] ;  /* 0x00008c00ff547b82 */ /* 0x002e700000000800 */
[----:B------:R-:W2:Y:S01]  /*cc70*/  LDC R85, c[0x0][0x230] ;  /* 0x00008c00ff557b82 */ /* 0x000ea20000000800 */
[----:B-1----:R-:W-:-:S05]  /*cc80*/  VIADD R84, R84, 0xfffffe7e ;  /* 0xfffffe7e54547836 */ /* 0x002fca0000000000 */
[----:B------:R-:W-:Y:S02]  /*cc90*/  ISETP.GE.U32.AND P0, PT, R84, 0x7ffffe3f, PT ;  /* 0x7ffffe3f5400780c */ /* 0x000fe40003f06070 */
[----:B------:R-:W1:Y:S01]  /*cca0*/  LDC R84, c[0x0][0x230] ;  /* 0x00008c00ff547b82 */ /* 0x000e620000000800 */
[----:B--2---:R-:W-:-:S10]  /*ccb0*/  VIADD R85, R85, 0xfffffe7c ;  /* 0xfffffe7c55557836 */ /* 0x004fd40000000000 */
[----:B------:R2:W-:Y:S02]  /*ccc0*/  LDGSTS.E [R24+0x30004], desc[UR16][R218.64], !P0 ;  /* 0x30004000da187fae */ /* 0x0005e4000c121850 */
[----:B--2---:R-:W2:Y:S01]  /*ccd0*/  LDC R218, c[0x0][0x230] ;  /* 0x00008c00ffda7b82 */ /* 0x004ea20000000800 */
[----:B-1----:R-:W-:-:S05]  /*cce0*/  VIADD R84, R84, 0xfffffe7d ;  /* 0xfffffe7d54547836 */ /* 0x002fca0000000000 */
[----:B------:R-:W-:-:S13]  /*ccf0*/  ISETP.GE.U32.AND P0, PT, R84, 0x7ffffe3e, PT ;  /* 0x7ffffe3e5400780c */ /* 0x000fda0003f06070 */
[----:B------:R-:W-:Y:S01]  /*cd00*/  LDGSTS.E [R24+0x30008], desc[UR16][R220.64], !P0 ;  /* 0x30008000dc187fae */ /* 0x000fe2000c121850 */
[----:B------:R-:W-:Y:S02]  /*cd10*/  ISETP.GE.U32.AND P0, PT, R85, 0x7ffffe3d, PT ;  /* 0x7ffffe3d5500780c */ /* 0x000fe40003f06070 */
[----:B------:R-:W1:Y:S01]  /*cd20*/  LDC R85, c[0x0][0x230] ;  /* 0x00008c00ff557b82 */ /* 0x000e620000000800 */
[----:B--2---:R-:W-:-:S05]  /*cd30*/  VIADD R84, R218, 0xfffffe5f ;  /* 0xfffffe5fda547836 */ /* 0x004fca0000000000 */
[----:B------:R-:W-:Y:S02]  /*cd40*/  ISETP.GE.U32.AND P1, PT, R84, 0x7ffffe20, PT ;  /* 0x7ffffe205400780c */ /* 0x000fe40003f26070 */
[----:B------:R-:W2:Y:S03]  /*cd50*/  LDC R84, c[0x0][0x230] ;  /* 0x00008c00ff547b82 */ /* 0x000ea60000000800 */
[----:B------:R3:W-:Y:S08]  /*cd60*/  LDGSTS.E [R24+0x3000c], desc[UR16][R214.64], !P0 ;  /* 0x3000c000d6187fae */ /* 0x0007f0000c121850 */
[----:B------:R-:W-:Y:S01]  /*cd70*/  LDGSTS.E [R24+0x34000], desc[UR16][R216.64], !P1 ;  /* 0x34000000d8187fae */ /* 0x000fe2000c921850 */
[----:B---3--:R-:W3:Y:S01]  /*cd80*/  LDC R214, c[0x0][0x230] ;  /* 0x00008c00ffd67b82 */ /* 0x008ee20000000800 */
[----:B--2---:R-:W-:-:S05]  /*cd90*/  VIADD R84, R84, 0xfffffe5e ;  /* 0xfffffe5e54547836 */ /* 0x004fca0000000000 */
[----:B------:R-:W-:Y:S01]  /*cda0*/  ISETP.GE.U32.AND P0, PT, R84, 0x7ffffe1f, PT ;  /* 0x7ffffe1f5400780c */ /* 0x000fe20003f06070 */
[----:B-1----:R-:W-:Y:S02]  /*cdb0*/  VIADD R84, R85, 0xfffffe5d ;  /* 0xfffffe5d55547836 */ /* 0x002fe40000000000 */
[----:B------:R-:W1:Y:S10]  /*cdc0*/  LDC R85, c[0x0][0x230] ;  /* 0x00008c00ff557b82 */ /* 0x000e740000000800 */
[----:B------:R2:W-:Y:S01]  /*cdd0*/  LDGSTS.E [R24+0x34004], desc[UR16][R206.64], !P0 ;  /* 0x34004000ce187fae */ /* 0x0005e2000c121850 */
[----:B------:R-:W-:Y:S01]  /*cde0*/  ISETP.GE.U32.AND P0, PT, R84, 0x7ffffe1e, PT ;  /* 0x7ffffe1e5400780c */ /* 0x000fe20003f06070 */
[----:B---3--:R-:W-:-:S05]  /*cdf0*/  VIADD R84, R214, 0xfffffe5c ;  /* 0xfffffe5cd6547836 */ /* 0x008fca0000000000 */
[----:B------:R-:W-:Y:S01]  /*ce00*/  ISETP.GE.U32.AND P1, PT, R84, 0x7ffffe1d, PT ;  /* 0x7ffffe1d5400780c */ /* 0x000fe20003f26070 */
[----:B--2---:R-:W2:Y:S06]  /*ce10*/  LDC R206, c[0x0][0x230] ;  /* 0x00008c00ffce7b82 */ /* 0x004eac0000000800 */
[----:B------:R-:W-:Y:S01]  /*ce20*/  LDGSTS.E [R24+0x34008], desc[UR16][R210.64], !P0 ;  /* 0x34008000d2187fae */ /* 0x000fe2000c121850 */
[----:B-1----:R-:W-:-:S05]  /*ce30*/  VIADD R84, R85, 0xfffffe7b ;  /* 0xfffffe7b55547836 */ /* 0x002fca0000000000 */
[----:B------:R2:W-:Y:S01]  /*ce40*/  LDGSTS.E [R24+0x3400c], desc[UR16][R212.64], !P1 ;  /* 0x3400c000d4187fae */ /* 0x0005e2000c921850 */
[----:B------:R-:W-:Y:S01]  /*ce50*/  ISETP.GE.U32.AND P0, PT, R84, 0x7ffffe3c, PT ;  /* 0x7ffffe3c5400780c */ /* 0x000fe20003f06070 */
[----:B------:R-:W1:Y:S08]  /*ce60*/  LDC R85, c[0x0][0x230] ;  /* 0x00008c00ff557b82 */ /* 0x000e700000000800 */
[----:B------:R-:W3:Y:S04]  /*ce70*/  LDC R84, c[0x0][0x230] ;  /* 0x00008c00ff547b82 */ /* 0x000ee80000000800 */
[----:B------:R4:W-:Y:S01]  /*ce80*/  LDGSTS.E [R23+0x30000], desc[UR16][R190.64], !P0 ;  /* 0x30000000be177fae */ /* 0x0009e2000c121850 */
[----:B--2---:R-:W-:-:S03]  /*ce90*/  VIADD R24, R206, 0xfffffe7a ;  /* 0xfffffe7ace187836 */ /* 0x004fc60000000000 */
[----:B------:R-:W2:Y:S02]  /*cea0*/  LDC R206, c[0x0][0x230] ;  /* 0x00008c00ffce7b82 */ /* 0x000ea40000000800 */
[----:B------:R-:W-:-:S06]  /*ceb0*/  ISETP.GE.U32.AND P1, PT, R24, 0x7ffffe3b, PT ;  /* 0x7ffffe3b1800780c */ /* 0x000fcc0003f26070 */
[----:B------:R-:W5:Y:S01]  /*cec0*/  LDC R24, c[0x0][0x230] ;  /* 0x00008c00ff187b82 */ /* 0x000f620000000800 */
[----:B-1----:R-:W-:Y:S02]  /*ced0*/  VIADD R85, R85, 0xfffffe5a ;  /* 0xfffffe5a55557836 */ /* 0x002fe40000000000 */
[----:B---3--:R-:W-:-:S05]  /*cee0*/  VIADD R84, R84, 0xfffffe78 ;  /* 0xfffffe7854547836 */ /* 0x008fca0000000000 */
[----:B----4-:R-:W1:Y:S01]  /*cef0*/  LDC R191, c[0x0][0x230] ;  /* 0x00008c00ffbf7b82 */ /* 0x010e620000000800 */
[----:B------:R3:W-:Y:S01]  /*cf00*/  LDGSTS.E [R23+0x30004], desc[UR16][R204.64], !P1 ;  /* 0x30004000cc177fae */ /* 0x0007e2000c921850 */
[----:B------:R-:W-:-:S06]  /*cf10*/  ISETP.GE.U32.AND P1, PT, R84, 0x7ffffe39, PT ;  /* 0x7ffffe395400780c */ /* 0x000fcc0003f26070 */
[----:B------:R-:W4:Y:S01]  /*cf20*/  LDC R190, c[0x0][0x230] ;  /* 0x00008c00ffbe7b82 */ /* 0x000f220000000800 */
[----:B-----5:R-:W-:-:S07]  /*cf30*/  VIADD R24, R24, 0xfffffe79 ;  /* 0xfffffe7918187836 */ /* 0x020fce0000000000 */
[----:B---3--:R-:W3:Y:S01]  /*cf40*/  LDC R204, c[0x0][0x230] ;  /* 0x00008c00ffcc7b82 */ /* 0x008ee20000000800 */
[----:B------:R-:W-:Y:S01]  /*cf50*/  ISETP.GE.U32.AND P0, PT, R24, 0x7ffffe3a, PT ;  /* 0x7ffffe3a1800780c */ /* 0x000fe20003f06070 */
[----:B--2---:R-:W-:Y:S02]  /*cf60*/  VIADD R24, R206, 0xfffffe5b ;  /* 0xfffffe5bce187836 */ /* 0x004fe40000000000 */
[----:B-1----:R-:W-:-:S03]  /*cf70*/  VIADD R84, R191, 0xfffffe59 ;  /* 0xfffffe59bf547836 */ /* 0x002fc60000000000 */
[----:B------:R-:W-:Y:S01]  /*cf80*/  ISETP.GE.U32.AND P2, PT, R24, 0x7ffffe1c, PT ;  /* 0x7ffffe1c1800780c */ /* 0x000fe20003f46070 */
[----:B------:R-:W1:Y:S06]  /*cf90*/  LDC R191, c[0x0][0x230] ;  /* 0x00008c00ffbf7b82 */ /* 0x000e6c0000000800 */
[----:B------:R-:W-:Y:S01]  /*cfa0*/  LDGSTS.E [R23+0x30008], desc[UR16][R186.64], !P0 ;  /* 0x30008000ba177fae */ /* 0x000fe2000c121850 */
[----:B------:R-:W-:Y:S02]  /*cfb0*/  ISETP.GE.U32.AND P0, PT, R85, 0x7ffffe1b, PT ;  /* 0x7ffffe1b5500780c */ /* 0x000fe40003f06070 */
[----:B------:R-:W2:Y:S01]  /*cfc0*/  LDC R85, c[0x0][0x230] ;  /* 0x00008c00ff557b82 */ /* 0x000ea20000000800 */
[----:B------:R5:W-:Y:S01]  /*cfd0*/  LDGSTS.E [R23+0x3000c], desc[UR16][R200.64], !P1 ;  /* 0x3000c000c8177fae */ /* 0x000be2000c921850 */
[----:B------:R-:W-:Y:S01]  /*cfe0*/  ISETP.GE.U32.AND P1, PT, R84, 0x7ffffe1a, PT ;  /* 0x7ffffe1a5400780c */ /* 0x000fe20003f26070 */
[----:B----4-:R-:W-:-:S02]  /*cff0*/  VIADD R84, R190, 0xfffffe77 ;  /* 0xfffffe77be547836 */ /* 0x010fc40000000000 */
[----:B---3--:R-:W-:Y:S01]  /*d000*/  VIADD R24, R204, 0xfffffe58 ;  /* 0xfffffe58cc187836 */ /* 0x008fe20000000000 */
[----:B------:R-:W-:Y:S02]  /*d010*/  LDGSTS.E [R23+0x34000], desc[UR16][R202.64], !P2 ;  /* 0x34000000ca177fae */ /* 0x000fe4000d121850 */
[----:B------:R-:W3:Y:S02]  /*d020*/  LDC R190, c[0x0][0x230] ;  /* 0x00008c00ffbe7b82 */ /* 0x000ee40000000800 */
[----:B------:R-:W-:Y:S01]  /*d030*/  ISETP.GE.U32.AND P2, PT, R24, 0x7ffffe19, PT ;  /* 0x7ffffe191800780c */ /* 0x000fe20003f46070 */
[----:B------:R-:W-:Y:S01]  /*d040*/  LDGSTS.E [R23+0x34004], desc[UR16][R196.64], !P0 ;  /* 0x34004000c4177fae */ /* 0x000fe2000c121850 */
[----:B------:R-:W-:-:S03]  /*d050*/  ISETP.GE.U32.AND P0, PT, R84, 0x7ffffe38, PT ;  /* 0x7ffffe385400780c */ /* 0x000fc60003f06070 */
[----:B------:R4:W-:Y:S01]  /*d060*/  LDGSTS.E [R23+0x34008], desc[UR16][R174.64], !P1 ;  /* 0x34008000ae177fae */ /* 0x0009e2000c921850 */
[----:B-----5:R-:W5:Y:S07]  /*d070*/  LDC R201, c[0x0][0x230] ;  /* 0x00008c00ffc97b82 */ /* 0x020f6e0000000800 */
[----:B------:R3:W-:Y:S01]  /*d080*/  LDGSTS.E [R23+0x3400c], desc[UR16][R198.64], !P2 ;  /* 0x3400c000c6177fae */ /* 0x0007e2000d121850 */
[----:B------:R-:W3:Y:S01]  /*d090*/  LDC R187, c[0x0][0x230] ;  /* 0x00008c00ffbb7b82 */ /* 0x000ee20000000800 */
[----:B--2---:R-:W-:-:S02]  /*d0a0*/  VIADD R85, R85, 0xfffffe75 ;  /* 0xfffffe7555557836 */ /* 0x004fc40000000000 */
[----:B------:R-:W-:Y:S03]  /*d0b0*/  LDGSTS.E [R22+0x30000], desc[UR16][R176.64], !P0 ;  /* 0x30000000b0167fae */ /* 0x000fe6000c121850 */
[----:B------:R-:W-:Y:S02]  /*d0c0*/  ISETP.GE.U32.AND P2, PT, R85, 0x7ffffe36, PT ;  /* 0x7ffffe365500780c */ /* 0x000fe40003f46070 */
[----:B------:R-:W2:Y:S08]  /*d0d0*/  LDC R200, c[0x0][0x230] ;  /* 0x00008c00ffc87b82 */ /* 0x000eb00000000800 */
[----:B------:R-:W2:Y:S01]  /*d0e0*/  LDC R186, c[0x0][0x230] ;  /* 0x00008c00ffba7b82 */ /* 0x000ea20000000800 */
[----:B-----5:R-:W-:-:S05]  /*d0f0*/  VIADD R24, R201, 0xfffffe76 ;  /* 0xfffffe76c9187836 */ /* 0x020fca0000000000 */
[----:B------:R-:W-:Y:S01]  /*d100*/  ISETP.GE.U32.AND P1, PT, R24, 0x7ffffe37, PT ;  /* 0x7ffffe371800780c */ /* 0x000fe20003f26070 */
[----:B-1----:R-:W-:Y:S01]  /*d110*/  VIADD R24, R191, 0xfffffe57 ;  /* 0xfffffe57bf187836 */ /* 0x002fe20000000000 */
[----:B----4-:R-:W1:Y:S01]  /*d120*/  LDC R174, c[0x0][0x230] ;  /* 0x00008c00ffae7b82 */ /* 0x010e620000000800 */
[----:B---3--:R-:W-:-:S03]  /*d130*/  VIADD R84, R187, 0xfffffe74 ;  /* 0xfffffe74bb547836 */ /* 0x008fc60000000000 */
[----:B------:R-:W-:Y:S01]  /*d140*/  ISETP.GE.U32.AND P4, PT, R24, 0x7ffffe18, PT ;  /* 0x7ffffe181800780c */ /* 0x000fe20003f86070 */
[----:B------:R-:W-:Y:S01]  /*d150*/  VIADD R24, R190, 0xfffffe73 ;  /* 0xfffffe73be187836 */ /* 0x000fe20000000000 */
[----:B------:R-:W-:Y:S02]  /*d160*/  ISETP.GE.U32.AND P3, PT, R84, 0x7ffffe35, PT ;  /* 0x7ffffe355400780c */ /* 0x000fe40003f66070 */
[----:B------:R-:W3:Y:S01]  /*d170*/  LDC R187, c[0x0][0x230] ;  /* 0x00008c00ffbb7b82 */ /* 0x000ee20000000800 */
[----:B--2---:R-:W-:Y:S01]  /*d180*/  VIADD R23, R200, 0xfffffe56 ;  /* 0xfffffe56c8177836 */ /* 0x004fe20000000000 */
[----:B------:R-:W-:Y:S01]  /*d190*/  ISETP.GE.U32.AND P0, PT, R24, 0x7ffffe34, PT ;  /* 0x7ffffe341800780c */ /* 0x000fe20003f06070 */
[----:B------:R-:W-:Y:S03]  /*d1a0*/  LDGSTS.E [R22+0x30004], desc[UR16][R194.64], !P1 ;  /* 0x30004000c2167fae */ /* 0x000fe6000c921850 */
[----:B------:R-:W-:Y:S01]  /*d1b0*/  ISETP.GE.U32.AND P5, PT, R23, 0x7ffffe17, PT ;  /* 0x7ffffe171700780c */ /* 0x000fe20003fa6070 */
[----:B------:R-:W-:Y:S01]  /*d1c0*/  LDGSTS.E [R22+0x30008], desc[UR16][R182.64], !P2 ;  /* 0x30008000b6167fae */ /* 0x000fe2000d121850 */
[----:B------:R-:W2:Y:S01]  /*d1d0*/  LDC R85, c[0x0][0x230] ;  /* 0x00008c00ff557b82 */ /* 0x000ea20000000800 */
[----:B------:R-:W-:-:S02]  /*d1e0*/  VIADD R23, R186, 0xfffffe55 ;  /* 0xfffffe55ba177836 */ /* 0x000fc40000000000 */
[----:B------:R-:W-:Y:S03]  /*d1f0*/  LDGSTS.E [R22+0x3000c], desc[UR16][R188.64], !P3 ;  /* 0x3000c000bc167fae */ /* 0x000fe6000d921850 */
[----:B------:R-:W-:Y:S01]  /*d200*/  ISETP.GE.U32.AND P6, PT, R23, 0x7ffffe16, PT ;  /* 0x7ffffe161700780c */ /* 0x000fe20003fc6070 */
[----:B------:R4:W-:Y:S01]  /*d210*/  LDGSTS.E [R22+0x34000], desc[UR16][R170.64], !P4 ;  /* 0x34000000aa167fae */ /* 0x0009e2000e121850 */
[----:B------:R-:W5:Y:S01]  /*d220*/  LDC R84, c[0x0][0x230] ;  /* 0x00008c00ff547b82 */ /* 0x000f620000000800 */
[----:B-1----:R-:W-:Y:S02]  /*d230*/  VIADD R23, R174, 0xfffffe54 ;  /* 0xfffffe54ae177836 */ /* 0x002fe40000000000 */
[----:B------:R-:W-:Y:S03]  /*d240*/  LDGSTS.E [R22+0x34004], desc[UR16][R192.64], !P5 ;  /* 0x34004000c0167fae */ /* 0x000fe6000e921850 */
[----:B------:R-:W-:-:S02]  /*d250*/  ISETP.GE.U32.AND P4, PT, R23, 0x7ffffe15, PT ;  /* 0x7ffffe151700780c */ /* 0x000fc40003f86070 */
[----:B------:R-:W1:Y:S01]  /*d260*/  LDC R175, c[0x0][0x230] ;  /* 0x00008c00ffaf7b82 */ /* 0x000e620000000800 */
[----:B---3--:R-:W-:Y:S02]  /*d270*/  VIADD R24, R187, 0xfffffe70 ;  /* 0xfffffe70bb187836 */ /* 0x008fe40000000000 */
[----:B------:R-:W-:Y:S03]  /*d280*/  LDGSTS.E [R22+0x34008], desc[UR16][R184.64], !P6 ;  /* 0x34008000b8167fae */ /* 0x000fe6000f121850 */
[----:B------:R-:W-:Y:S02]  /*d290*/  ISETP.GE.U32.AND P3, PT, R24, 0x7ffffe31, PT ;  /* 0x7ffffe311800780c */ /* 0x000fe40003f66070 */
[----:B----4-:R-:W3:Y:S01]  /*d2a0*/  LDC R170, c[0x0][0x230] ;  /* 0x00008c00ffaa7b82 */ /* 0x010ee20000000800 */
[----:B--2---:R-:W-:Y:S02]  /*d2b0*/  VIADD R85, R85, 0xfffffe72 ;  /* 0xfffffe7255557836 */ /* 0x004fe40000000000 */
[----:B------:R3:W-:Y:S03]  /*d2c0*/  LDGSTS.E [R22+0x3400c], desc[UR16][R146.64], !P4 ;  /* 0x3400c00092167fae */ /* 0x0007e6000e121850 */
[----:B------:R-:W-:Y:S01]  /*d2d0*/  ISETP.GE.U32.AND P1, PT, R85, 0x7ffffe33, PT ;  /* 0x7ffffe335500780c */ /* 0x000fe20003f26070 */
[----:B------:R-:W-:Y:S01]  /*d2e0*/  LDGSTS.E [R20+0x30000], desc[UR16][R150.64], !P0 ;  /* 0x3000000096147fae */ /* 0x000fe2000c121850 */
[----:B------:R-:W2:Y:S01]  /*d2f0*/  LDC R171, c[0x0][0x230] ;  /* 0x00008c00ffab7b82 */ /* 0x000ea20000000800 */
[----:B-----5:R-:W-:-:S05]  /*d300*/  VIADD R84, R84, 0xfffffe71 ;  /* 0xfffffe7154547836 */ /* 0x020fca0000000000 */
[----:B------:R-:W-:Y:S02]  /*d310*/  ISETP.GE.U32.AND P2, PT, R84, 0x7ffffe32, PT ;  /* 0x7ffffe325400780c */ /* 0x000fe40003f46070 */
[----:B------:R-:W4:Y:S01]  /*d320*/  LDC R174, c[0x0][0x230] ;  /* 0x00008c00ffae7b82 */ /* 0x000f220000000800 */
[----:B-1----:R-:W-:Y:S02]  /*d330*/  VIADD R23, R175, 0xfffffe53 ;  /* 0xfffffe53af177836 */ /* 0x002fe40000000000 */
[----:B------:R1:W-:Y:S03]  /*d340*/  LDGSTS.E [R20+0x30004], desc[UR16][R158.64], !P1 ;  /* 0x300040009e147fae */ /* 0x0003e6000c921850 */
[----:B------:R-:W-:Y:S02]  /*d350*/  ISETP.GE.U32.AND P5, PT, R23, 0x7ffffe14, PT ;  /* 0x7ffffe141700780c */ /* 0x000fe40003fa6070 */
[----:B------:R-:W5:Y:S01]  /*d360*/  LDC R24, c[0x0][0x230] ;  /* 0x00008c00ff187b82 */ /* 0x000f620000000800 */
[----:B---3--:R-:W-:-:S02]  /*d370*/  VIADD R22, R170, 0xfffffe52 ;  /* 0xfffffe52aa167836 */ /* 0x008fc40000000000 */
[----:B------:R-:W-:Y:S03]  /*d380*/  LDGSTS.E [R20+0x30008], desc[UR16][R172.64], !P2 ;  /* 0x30008000ac147fae */ /* 0x000fe6000d121850 */
[----:B------:R-:W-:Y:S01]  /*d390*/  ISETP.GE.U32.AND P1, PT, R22, 0x7ffffe13, PT ;  /* 0x7ffffe131600780c */ /* 0x000fe20003f26070 */
[----:B------:R-:W-:Y:S01]  /*d3a0*/  LDGSTS.E [R20+0x3000c], desc[UR16][R180.64], !P3 ;  /* 0x3000c000b4147fae */ /* 0x000fe2000d921850 */
[----:B------:R-:W3:Y:S01]  /*d3b0*/  LDC R176, c[0x0][0x230] ;  /* 0x00008c00ffb07b82 */ /* 0x000ee20000000800 */
[----:B--2---:R-:W-:Y:S02]  /*d3c0*/  VIADD R23, R171, 0xfffffe51 ;  /* 0xfffffe51ab177836 */ /* 0x004fe40000000000 */
[----:B------:R-:W-:Y:S03]  /*d3d0*/  LDGSTS.E [R20+0x34000], desc[UR16][R178.64], !P5 ;  /* 0x34000000b2147fae */ /* 0x000fe6000e921850 */
[----:B------:R-:W-:-:S02]  /*d3e0*/  ISETP.GE.U32.AND P3, PT, R23, 0x7ffffe12, PT ;  /* 0x7ffffe121700780c */ /* 0x000fc40003f66070 */
[----:B------:R-:W2:Y:S01]  /*d3f0*/  LDC R175, c[0x0][0x230] ;  /* 0x00008c00ffaf7b82 */ /* 0x000ea20000000800 */
[----:B----4-:R-:W-:Y:S02]  /*d400*/  VIADD R22, R174, 0xfffffe50 ;  /* 0xfffffe50ae167836 */ /* 0x010fe40000000000 */
[----:B------:R-:W-:Y:S03]  /*d410*/  LDGSTS.E [R20+0x34004], desc[UR16][R164.64], !P1 ;  /* 0x34004000a4147fae */ /* 0x000fe6000c921850 */
[----:B------:R-:W-:Y:S02]  /*d420*/  ISETP.GE.U32.AND P4, PT, R22, 0x7ffffe11, PT ;  /* 0x7ffffe111600780c */ /* 0x000fe40003f86070 */
[----:B------:R-:W4:Y:S01]  /*d430*/  LDC R85, c[0x0][0x230] ;  /* 0x00008c00ff557b82 */ /* 0x000f220000000800 */
[----:B-----5:R-:W-:Y:S02]  /*d440*/  VIADD R24, R24, 0xfffffe6f ;  /* 0xfffffe6f18187836 */ /* 0x020fe40000000000 */
[----:B------:R-:W-:Y:S03]  /*d450*/  LDGSTS.E [R20+0x34008], desc[UR16][R168.64], !P3 ;  /* 0x34008000a8147fae */ /* 0x000fe6000d921850 */
[----:B------:R-:W-:-:S02]  /*d460*/  ISETP.GE.U32.AND P0, PT, R24, 0x7ffffe30, PT ;  /* 0x7ffffe301800780c */ /* 0x000fc40003f06070 */
[----:B-1----:R-:W1:Y:S01]  /*d470*/  LDC R158, c[0x0][0x230] ;  /* 0x00008c00ff9e7b82 */ /* 0x002e620000000800 */
[----:B---3--:R-:W-:Y:S02]  /*d480*/  VIADD R23, R176, 0xfffffe6e ;  /* 0xfffffe6eb0177836 */ /* 0x008fe40000000000 */
[----:B------:R4:W-:Y:S03]  /*d490*/  LDGSTS.E [R20+0x3400c], desc[UR16][R162.64], !P4 ;  /* 0x3400c000a2147fae */ /* 0x0009e6000e121850 */
[----:B------:R-:W-:Y:S02]  /*d4a0*/  ISETP.GE.U32.AND P1, PT, R23, 0x7ffffe2f, PT ;  /* 0x7ffffe2f1700780c */ /* 0x000fe40003f26070 */
[----:B------:R-:W3:Y:S01]  /*d4b0*/  LDC R151, c[0x0][0x230] ;  /* 0x00008c00ff977b82 */ /* 0x000ee20000000800 */
[----:B--2---:R-:W-:Y:S02]  /*d4c0*/  VIADD R22, R175, 0xfffffe6d ;  /* 0xfffffe6daf167836 */ /* 0x004fe40000000000 */
[----:B------:R2:W-:Y:S03]  /*d4d0*/  LDGSTS.E [R21+0x30000], desc[UR16][R126.64], !P0 ;  /* 0x300000007e157fae */ /* 0x0005e6000c121850 */
[----:B------:R-:W-:-:S02]  /*d4e0*/  ISETP.GE.U32.AND P2, PT, R22, 0x7ffffe2e, PT ;  /* 0x7ffffe2e1600780c */ /* 0x000fc40003f46070 */
[----:B------:R-:W5:Y:S01]  /*d4f0*/  LDC R84, c[0x0][0x230] ;  /* 0x00008c00ff547b82 */ /* 0x000f620000000800 */
[----:B----4-:R-:W-:Y:S02]  /*d500*/  VIADD R20, R85, 0xfffffe6c ;  /* 0xfffffe6c55147836 */ /* 0x010fe40000000000 */
[----:B------:R-:W-:Y:S03]  /*d510*/  LDGSTS.E [R21+0x30004], desc[UR16][R166.64], !P1 ;  /* 0x30004000a6157fae */ /* 0x000fe6000c921850 */
[----:B------:R-:W-:Y:S02]  /*d520*/  ISETP.GE.U32.AND P0, PT, R20, 0x7ffffe2d, PT ;  /* 0x7ffffe2d1400780c */ /* 0x000fe40003f06070 */
[----:B------:R-:W4:Y:S01]  /*d530*/  LDC R150, c[0x0][0x230] ;  /* 0x00008c00ff967b82 */ /* 0x000f220000000800 */
[----:B-1----:R-:W-:Y:S02]  /*d540*/  VIADD R22, R158, 0xfffffe4f ;  /* 0xfffffe4f9e167836 */ /* 0x002fe40000000000 */
[----:B------:R-:W-:Y:S03]  /*d550*/  LDGSTS.E [R21+0x30008], desc[UR16][R160.64], !P2 ;  /* 0x30008000a0157fae */ /* 0x000fe6000d121850 */
[----:B------:R-:W-:-:S02]  /*d560*/  ISETP.GE.U32.AND P3, PT, R22, 0x7ffffe10, PT ;  /* 0x7ffffe101600780c */ /* 0x000fc40003f66070 */
[----:B------:R-:W1:Y:S01]  /*d570*/  LDC R146, c[0x0][0x230] ;  /* 0x00008c00ff927b82 */ /* 0x000e620000000800 */
[----:B---3--:R-:W-:Y:S02]  /*d580*/  VIADD R151, R151, 0xfffffe4e ;  /* 0xfffffe4e97977836 */ /* 0x008fe40000000000 */
[----:B------:R-:W-:Y:S01]  /*d590*/  LDGSTS.E [R21+0x3000c], desc[UR16][R130.64], !P0 ;  /* 0x3000c00082157fae */ /* 0x000fe2000c121850 */
[----:B------:R-:W-:Y:S02]  /*d5a0*/  ISETP.GE.AND P0, PT, R25, R153, PT ;  /* 0x000000991900720c */ /* 0x000fe40003f06270 */
[----:B------:R-:W-:Y:S02]  /*d5b0*/  ISETP.GE.U32.AND P4, PT, R151, 0x7ffffe0f, PT ;  /* 0x7ffffe0f9700780c */ /* 0x000fe40003f86070 */
[----:B------:R-:W3:Y:S01]  /*d5c0*/  LDC R147, c[0x0][0x230] ;  /* 0x00008c00ff937b82 */ /* 0x000ee20000000800 */
[----:B-----5:R-:W-:Y:S02]  /*d5d0*/  VIADD R84, R84, 0xfffffe4c ;  /* 0xfffffe4c54547836 */ /* 0x020fe40000000000 */
[----:B------:R-:W-:Y:S03]  /*d5e0*/  LDGSTS.E [R21+0x34000], desc[UR16][R142.64], !P3 ;  /* 0x340000008e157fae */ /* 0x000fe6000d921850 */
[----:B------:R-:W-:-:S02]  /*d5f0*/  ISETP.GE.U32.AND P6, PT, R84, 0x7ffffe0d, PT ;  /* 0x7ffffe0d5400780c */ /* 0x000fc40003fc6070 */
[----:B--2---:R-:W2:Y:S01]  /*d600*/  LDC R126, c[0x0][0x230] ;  /* 0x00008c00ff7e7b82 */ /* 0x004ea20000000800 */
[----:B----4-:R-:W-:Y:S02]  /*d610*/  VIADD R150, R150, 0xfffffe4d ;  /* 0xfffffe4d96967836 */ /* 0x010fe40000000000 */
[----:B------:R-:W-:Y:S03]  /*d620*/  LDGSTS.E [R21+0x34004], desc[UR16][R138.64], !P4 ;  /* 0x340040008a157fae */ /* 0x000fe6000e121850 */
[----:B------:R-:W-:Y:S02]  /*d630*/  ISETP.GE.U32.AND P5, PT, R150, 0x7ffffe0e, PT ;  /* 0x7ffffe0e9600780c */ /* 0x000fe40003fa6070 */
[----:B------:R-:W4:Y:S01]  /*d640*/  LDC R23, c[0x0][0x230] ;  /* 0x00008c00ff177b82 */ /* 0x000f220000000800 */
[----:B-1----:R-:W-:-:S05]  /*d650*/  VIADD R20, R146, 0xfffffe6b ;  /* 0xfffffe6b92147836 */ /* 0x002fca0000000000 */
[----:B------:R-:W-:Y:S02]  /*d660*/  ISETP.GE.U32.AND P1, PT, R20, 0x7ffffe2c, PT ;  /* 0x7ffffe2c1400780c */ /* 0x000fe40003f26070 */
[----:B------:R-:W1:Y:S01]  /*d670*/  LDC R24, c[0x0][0x230] ;  /* 0x00008c00ff187b82 */ /* 0x000e620000000800 */
[----:B---3--:R-:W-:Y:S02]  /*d680*/  VIADD R22, R147, 0xfffffe6a ;  /* 0xfffffe6a93167836 */ /* 0x008fe40000000000 */
[----:B------:R-:W-:Y:S03]  /*d690*/  LDGSTS.E [R21+0x34008], desc[UR16][R120.64], !P5 ;  /* 0x3400800078157fae */ /* 0x000fe6000e921850 */
[----:B------:R-:W-:Y:S01]  /*d6a0*/  ISETP.GE.U32.AND P2, PT, R22, 0x7ffffe2b, PT ;  /* 0x7ffffe2b1600780c */ /* 0x000fe20003f46070 */
[----:B------:R3:W-:Y:S01]  /*d6b0*/  LDGSTS.E [R21+0x3400c], desc[UR16][R148.64], !P6 ;  /* 0x3400c00094157fae */ /* 0x0007e2000f121850 */
[----:B------:R-:W5:Y:S01]  /*d6c0*/  LDC R85, c[0x0][0x230] ;  /* 0x00008c00ff557b82 */ /* 0x000f620000000800 */
[----:B--2---:R-:W-:-:S02]  /*d6d0*/  VIADD R126, R126, 0xfffffe69 ;  /* 0xfffffe697e7e7836 */ /* 0x004fc40000000000 */
[----:B------:R-:W-:Y:S03]  /*d6e0*/  LDGSTS.E [R19+0x30000], desc[UR16][R140.64], !P1 ;  /* 0x300000008c137fae */ /* 0x000fe6000c921850 */
[----:B------:R-:W-:Y:S02]  /*d6f0*/  ISETP.GE.U32.AND P1, PT, R126, 0x7ffffe2a, PT ;  /* 0x7ffffe2a7e00780c */ /* 0x000fe40003f26070 */
[----:B------:R-:W2:Y:S01]  /*d700*/  LDC R84, c[0x0][0x230] ;  /* 0x00008c00ff547b82 */ /* 0x000ea20000000800 */
[----:B----4-:R-:W-:Y:S02]  /*d710*/  VIADD R23, R23, 0xfffffe49 ;  /* 0xfffffe4917177836 */ /* 0x010fe40000000000 */
[----:B------:R-:W-:Y:S03]  /*d720*/  LDGSTS.E [R19+0x30004], desc[UR16][R144.64], !P2 ;  /* 0x3000400090137fae */ /* 0x000fe6000d121850 */
[----:B------:R-:W-:-:S02]  /*d730*/  ISETP.GE.U32.AND P5, PT, R23, 0x7ffffe0a, PT ;  /* 0x7ffffe0a1700780c */ /* 0x000fc40003fa6070 */
[----:B------:R-:W4:Y:S01]  /*d740*/  LDC R20, c[0x0][0x230] ;  /* 0x00008c00ff147b82 */ /* 0x000f220000000800 */
[----:B-1----:R-:W-:Y:S02]  /*d750*/  VIADD R24, R24, 0xfffffe4a ;  /* 0xfffffe4a18187836 */ /* 0x002fe40000000000 */
[----:B------:R-:W-:Y:S03]  /*d760*/  LDGSTS.E [R19+0x30008], desc[UR16][R122.64], !P1 ;  /* 0x300080007a137fae */ /* 0x000fe6000c921850 */
[----:B------:R-:W-:Y:S02]  /*d770*/  ISETP.GE.U32.AND P4, PT, R24, 0x7ffffe0b, PT ;  /* 0x7ffffe0b1800780c */ /* 0x000fe40003f86070 */
[----:B---3--:R-:W1:Y:S01]  /*d780*/  LDC R21, c[0x0][0x230] ;  /* 0x00008c00ff157b82 */ /* 0x008e620000000800 */
[----:B-----5:R-:W-:-:S05]  /*d790*/  VIADD R85, R85, 0xfffffe68 ;  /* 0xfffffe6855557836 */ /* 0x020fca0000000000 */
[----:B------:R-:W-:Y:S02]  /*d7a0*/  ISETP.GE.U32.AND P2, PT, R85, 0x7ffffe29, PT ;  /* 0x7ffffe295500780c */ /* 0x000fe40003f46070 */
[----:B------:R-:W3:Y:S01]  /*d7b0*/  LDC R22, c[0x0][0x230] ;  /* 0x00008c00ff167b82 */ /* 0x000ee20000000800 */
[----:B--2---:R-:W-:-:S05]  /*d7c0*/  VIADD R84, R84, 0xfffffe4b ;  /* 0xfffffe4b54547836 */ /* 0x004fca0000000000 */
[----:B------:R-:W-:Y:S02]  /*d7d0*/  ISETP.GE.U32.AND P3, PT, R84, 0x7ffffe0c, PT ;  /* 0x7ffffe0c5400780c */ /* 0x000fe40003f66070 */
[----:B------:R-:W2:Y:S01]  /*d7e0*/  LDC R126, c[0x0][0x230] ;  /* 0x00008c00ff7e7b82 */ /* 0x000ea20000000800 */
[----:B----4-:R-:W-:Y:S02]  /*d7f0*/  VIADD R84, R20, 0xfffffe48 ;  /* 0xfffffe4814547836 */ /* 0x010fe40000000000 */
[----:B------:R-:W-:Y:S03]  /*d800*/  LDGSTS.E [R19+0x3000c], desc[UR16][R114.64], !P2 ;  /* 0x3000c00072137fae */ /* 0x000fe6000d121850 */
[----:B------:R-:W-:Y:S02]  /*d810*/  ISETP.GE.U32.AND P6, PT, R84, 0x7ffffe09, PT ;  /* 0x7ffffe095400780c */ /* 0x000fe40003fc6070 */
[----:B------:R-:W4:Y:S01]  /*d820*/  LDC R23, c[0x0][0x230] ;  /* 0x00008c00ff177b82 */ /* 0x000f220000000800 */
[----:B-1----:R-:W-:-:S02]  /*d830*/  VIADD R21, R21, 0xfffffe64 ;  /* 0xfffffe6415157836 */ /* 0x002fc40000000000 */
[----:B------:R-:W-:Y:S04]  /*d840*/  LDGSTS.E [R19+0x34000], desc[UR16][R128.64], !P3 ;  /* 0x3400000080137fae */ /* 0x000fe8000d921850 */
[----:B------:R-:W-:Y:S01]  /*d850*/  LDGSTS.E [R19+0x34004], desc[UR16][R136.64], !P4 ;  /* 0x3400400088137fae */ /* 0x000fe2000e121850 */
[----:B------:R-:W1:Y:S01]  /*d860*/  LDC R24, c[0x0][0x230] ;  /* 0x00008c00ff187b82 */ /* 0x000e620000000800 */
[----:B---3--:R-:W-:Y:S01]  /*d870*/  VIADD R22, R22, 0xfffffe66 ;  /* 0xfffffe6616167836 */ /* 0x008fe20000000000 */
[----:B------:R-:W-:Y:S01]  /*d880*/  ISETP.GE.U32.AND P4, PT, R21, 0x7ffffe25, PT ;  /* 0x7ffffe251500780c */ /* 0x000fe20003f86070 */
[----:B------:R-:W-:Y:S03]  /*d890*/  LDGSTS.E [R19+0x34008], desc[UR16][R132.64], !P5 ;  /* 0x3400800084137fae */ /* 0x000fe6000e921850 */
[----:B------:R-:W-:Y:S01]  /*d8a0*/  ISETP.GE.U32.AND P2, PT, R22, 0x7ffffe27, PT ;  /* 0x7ffffe271600780c */ /* 0x000fe20003f46070 */
[----:B------:R3:W-:Y:S01]  /*d8b0*/  LDGSTS.E [R19+0x3400c], desc[UR16][R124.64], !P6 ;  /* 0x3400c0007c137fae */ /* 0x0007e2000f121850 */
[----:B------:R-:W5:Y:S01]  /*d8c0*/  LDC R20, c[0x0][0x230] ;  /* 0x00008c00ff147b82 */ /* 0x000f620000000800 */
[----:B--2---:R-:W-:-:S05]  /*d8d0*/  VIADD R126, R126, 0xfffffe67 ;  /* 0xfffffe677e7e7836 */ /* 0x004fca0000000000 */
[----:B------:R-:W-:Y:S02]  /*d8e0*/  ISETP.GE.U32.AND P1, PT, R126, 0x7ffffe28, PT ;  /* 0x7ffffe287e00780c */ /* 0x000fe40003f26070 */
[----:B------:R-:W3:Y:S01]  /*d8f0*/  LDC R25, c[0x0][0x230] ;  /* 0x00008c00ff197b82 */ /* 0x000ee20000000800 */
[----:B----4-:R-:W-:-:S05]  /*d900*/  VIADD R23, R23, 0xfffffe47 ;  /* 0xfffffe4717177836 */ /* 0x010fca0000000000 */
[----:B------:R-:W-:Y:S02]  /*d910*/  ISETP.GE.U32.AND P5, PT, R23, 0x7ffffe08, PT ;  /* 0x7ffffe081700780c */ /* 0x000fe40003fa6070 */
[----:B------:R-:W2:Y:S01]  /*d920*/  LDC R84, c[0x0][0x230] ;  /* 0x00008c00ff547b82 */ /* 0x000ea20000000800 */
[----:B-1----:R-:W-:Y:S02]  /*d930*/  VIADD R24, R24, 0xfffffe65 ;  /* 0xfffffe6518187836 */ /* 0x002fe40000000000 */
[----:B------:R-:W-:Y:S01]  /*d940*/  LDGSTS.E [R18+0x30000], desc[UR16][R100.64], !P1 ;  /* 0x3000000064127fae */ /* 0x000fe2000c921850 */
[----:B------:R-:W-:Y:S02]  /*d950*/  ISETP.GT.AND P1, PT, R154, 0x1bf, PT ;  /* 0x000001bf9a00780c */ /* 0x000fe40003f24270 */
[----:B------:R-:W-:Y:S01]  /*d960*/  ISETP.GE.U32.AND P3, PT, R24, 0x7ffffe26, PT ;  /* 0x7ffffe261800780c */ /* 0x000fe20003f66070 */
[----:B------:R-:W-:Y:S01]  /*d970*/  LDGSTS.E [R18+0x30004], desc[UR16][R112.64], !P2 ;  /* 0x3000400070127fae */ /* 0x000fe2000d121850 */
[----:B------:R-:W1:Y:S01]  /*d980*/  LDC R21, c[0x0][0x230] ;  /* 0x00008c00ff157b82 */ /* 0x000e620000000800 */
[----:B-----5:R-:W-:-:S05]  /*d990*/  VIADD R20, R20, 0xfffffe46 ;  /* 0xfffffe4614147836 */ /* 0x020fca0000000000 */
[----:B------:R-:W-:Y:S02]  /*d9a0*/  ISETP.GE.U32.AND P6, PT, R20, 0x7ffffe07, PT ;  /* 0x7ffffe071400780c */ /* 0x000fe40003fc6070 */
[----:B------:R-:W4:Y:S01]  /*d9b0*/  LDC R22, c[0x0][0x230] ;  /* 0x00008c00ff167b82 */ /* 0x000f220000000800 */
[----:B---3--:R-:W-:Y:S02]  /*d9c0*/  VIADD R19, R25, 0xfffffe45 ;  /* 0xfffffe4519137836 */ /* 0x008fe40000000000 */
[----:B------:R-:W-:Y:S04]  /*d9d0*/  LDGSTS.E [R18+0x30008], desc[UR16][R108.64], !P3 ;  /* 0x300080006c127fae */ /* 0x000fe8000d921850 */
[----:B------:R3:W-:Y:S01]  /*d9e0*/  LDGSTS.E [R18+0x3000c], desc[UR16][R88.64], !P4 ;  /* 0x3000c00058127fae */ /* 0x0007e2000e121850 */
[----:B------:R-:W5:Y:S01]  /*d9f0*/  LDC R23, c[0x0][0x230] ;  /* 0x00008c00ff177b82 */ /* 0x000f620000000800 */
[----:B--2---:R-:W-:Y:S01]  /*da00*/  VIADD R20, R84, 0xfffffe44 ;  /* 0xfffffe4454147836 */ /* 0x004fe20000000000 */
[----:B------:R-:W-:Y:S01]  /*da10*/  ISETP.GE.U32.AND P4, PT, R19, 0x7ffffe06, PT ;  /* 0x7ffffe061300780c */ /* 0x000fe20003f86070 */
[----:B------:R-:W-:Y:S03]  /*da20*/  LDGSTS.E [R18+0x34000], desc[UR16][R118.64], !P5 ;  /* 0x3400000076127fae */ /* 0x000fe6000e921850 */
[----:B------:R-:W-:Y:S01]  /*da30*/  ISETP.GE.U32.AND P5, PT, R20, 0x7ffffe05, PT ;  /* 0x7ffffe051400780c */ /* 0x000fe20003fa6070 */
[----:B------:R-:W-:Y:S01]  /*da40*/  LDGSTS.E [R18+0x34004], desc[UR16][R116.64], !P6 ;  /* 0x3400400074127fae */ /* 0x000fe2000f121850 */
[----:B------:R-:W2:Y:S01]  /*da50*/  LDC R24, c[0x0][0x230] ;  /* 0x00008c00ff187b82 */ /* 0x000ea20000000800 */
[----:B-1----:R-:W-:Y:S01]  /*da60*/  VIADD R19, R21, 0xfffffe63 ;  /* 0xfffffe6315137836 */ /* 0x002fe20000000000 */
[----:B------:R-:W-:-:S02]  /*da70*/  SEL R21, RZ, 0x4, P0 ;  /* 0x00000004ff157807 */ /* 0x000fc40000000000 */
[----:B------:R-:W-:Y:S02]  /*da80*/  ISETP.GE.AND P0, PT, R232, R156, PT ;  /* 0x0000009ce800720c */ /* 0x000fe40003f06270 */
[----:B------:R-:W-:Y:S01]  /*da90*/  ISETP.GE.U32.AND P6, PT, R19, 0x7ffffe24, PT ;  /* 0x7ffffe241300780c */ /* 0x000fe20003fc6070 */
[----:B------:R-:W-:Y:S01]  /*daa0*/  LDGSTS.E [R18+0x34008], desc[UR16][R104.64], !P4 ;  /* 0x3400800068127fae */ /* 0x000fe2000e121850 */
[----:B------:R-:W1:Y:S01]  /*dab0*/  LDC R25, c[0x0][0x230] ;  /* 0x00008c00ff197b82 */ /* 0x000e620000000800 */
[----:B----4-:R-:W-:Y:S01]  /*dac0*/  VIADD R20, R22, 0xfffffe62 ;  /* 0xfffffe6216147836 */ /* 0x010fe20000000000 */
[----:B------:R-:W-:Y:S01]  /*dad0*/  SEL R21, R21, RZ, P1 ;  /* 0x000000ff15157207 */ /* 0x000fe20000800000 */
[----:B------:R-:W-:Y:S03]  /*dae0*/  LDGSTS.E [R18+0x3400c], desc[UR16][R102.64], !P5 ;  /* 0x3400c00066127fae */ /* 0x000fe6000e921850 */
[----:B------:R-:W-:-:S02]  /*daf0*/  ISETP.GE.U32.AND P2, PT, R20, 0x7ffffe23, PT ;  /* 0x7ffffe231400780c */ /* 0x000fc40003f46070 */
[----:B------:R-:W4:Y:S01]  /*db00*/  LDC R84, c[0x0][0x230] ;  /* 0x00008c00ff547b82 */ /* 0x000f220000000800 */
[----:B-----5:R-:W-:Y:S01]  /*db10*/  VIADD R19, R23, 0xfffffe61 ;  /* 0xfffffe6117137836 */ /* 0x020fe20000000000 */
[----:B------:R-:W-:Y:S01]  /*db20*/  ISETP.NE.U32.AND P1, PT, R21, RZ, PT ;  /* 0x000000ff1500720c */ /* 0x000fe20003f25070 */
[----:B------:R-:W-:Y:S03]  /*db30*/  LDGSTS.E [R17+0x30000], desc[UR16][R110.64], !P6 ;  /* 0x300000006e117fae */ /* 0x000fe6000f121850 */
[----:B------:R-:W-:Y:S02]  /*db40*/  ISETP.GE.U32.AND P3, PT, R19, 0x7ffffe22, PT ;  /* 0x7ffffe221300780c */ /* 0x000fe40003f66070 */
[----:B------:R-:W5:Y:S01]  /*db50*/  LDC R85, c[0x0][0x230] ;  /* 0x00008c00ff557b82 */ /* 0x000f620000000800 */
[----:B--2---:R-:W-:Y:S02]  /*db60*/  VIADD R19, R24, 0xfffffe60 ;  /* 0xfffffe6018137836 */ /* 0x004fe40000000000 */
[----:B------:R2:W-:Y:S03]  /*db70*/  LDGSTS.E [R17+0x30004], desc[UR16][R26.64], !P2 ;  /* 0x300040001a117fae */ /* 0x0005e6000d121850 */
[----:B------:R-:W-:-:S02]  /*db80*/  ISETP.GE.U32.AND P4, PT, R19, 0x7ffffe21, PT ;  /* 0x7ffffe211300780c */ /* 0x000fc40003f86070 */
[----:B---3--:R-:W3:Y:S01]  /*db90*/  LDC R88, c[0x0][0x230] ;  /* 0x00008c00ff587b82 */ /* 0x008ee20000000800 */
[----:B-1----:R-:W-:Y:S01]  /*dba0*/  VIADD R19, R25, 0xfffffe43 ;  /* 0xfffffe4319137836 */ /* 0x002fe20000000000 */
[----:B------:R-:W-:Y:S01]  /*dbb0*/  CS2R R24, SRZ ;  /* 0x0000000000187805 */ /* 0x000fe2000001ff00 */
[----:B------:R-:W-:Y:S03]  /*dbc0*/  LDGSTS.E [R17+0x30008], desc[UR16][R106.64], !P3 ;  /* 0x300080006a117fae */ /* 0x000fe6000d921850 */
[----:B------:R-:W-:Y:S02]  /*dbd0*/  ISETP.GE.U32.AND P2, PT, R19, 0x7ffffe04, PT ;  /* 0x7ffffe041300780c */ /* 0x000fe40003f46070 */
[----:B--2---:R-:W-:Y:S01]  /*dbe0*/  CS2R R26, SRZ ;  /* 0x00000000001a7805 */ /* 0x004fe2000001ff00 */
[----:B----4-:R-:W-:Y:S02]  /*dbf0*/  VIADD R20, R84, 0xfffffe42 ;  /* 0xfffffe4254147836 */ /* 0x010fe40000000000 */
[----:B------:R1:W-:Y:S03]  /*dc00*/  LDGSTS.E [R17+0x3000c], desc[UR16][R30.64], !P4 ;  /* 0x3000c0001e117fae */ /* 0x0003e6000e121850 */
[----:B------:R-:W-:Y:S01]  /*dc10*/  ISETP.GE.U32.AND P3, PT, R20, 0x7ffffe03, PT ;  /* 0x7ffffe031400780c */ /* 0x000fe20003f66070 */
[----:B------:R-:W-:-:S02]  /*dc20*/  VIADD R20, R0, 0x1 ;  /* 0x0000000100147836 */ /* 0x000fc40000000000 */
[----:B-----5:R-:W-:Y:S01]  /*dc30*/  VIADD R18, R85, 0xfffffe41 ;  /* 0xfffffe4155127836 */ /* 0x020fe20000000000 */
[----:B------:R-:W-:Y:S01]  /*dc40*/  CS2R R84, SRZ ;  /* 0x0000000000547805 */ /* 0x000fe2000001ff00 */
[----:B------:R-:W-:Y:S01]  /*dc50*/  LDGSTS.E [R17+0x34000], desc[UR16][R98.64], !P2 ;  /* 0x3400000062117fae */ /* 0x000fe2000d121850 */
[-C--:B------:R-:W-:Y:S02]  /*dc60*/  ISETP.LT.AND P4, PT, R20, R157.reuse, !P0 ;  /* 0x0000009d1400720c */ /* 0x080fe40004781270 */
[----:B------:R-:W-:Y:S01]  /*dc70*/  ISETP.GE.U32.AND P5, PT, R18, 0x7ffffe02, PT ;  /* 0x7ffffe021200780c */ /* 0x000fe20003fa6070 */
[----:B------:R-:W-:Y:S01]  /*dc80*/  VIADD R18, R0, 0x2 ;  /* 0x0000000200127836 */ /* 0x000fe20000000000 */
[----:B-1----:R-:W-:Y:S01]  /*dc90*/  CS2R R30, SRZ ;  /* 0x00000000001e7805 */ /* 0x002fe2000001ff00 */
[----:B---3--:R-:W-:Y:S02]  /*dca0*/  VIADD R22, R88, 0xfffffe40 ;  /* 0xfffffe4058167836 */ /* 0x008fe40000000000 */
[----:B------:R-:W-:Y:S01]  /*dcb0*/  LDGSTS.E [R17+0x34004], desc[UR16][R94.64], !P3 ;  /* 0x340040005e117fae */ /* 0x000fe2000d921850 */
[----:B------:R-:W-:-:S02]  /*dcc0*/  ISETP.LT.AND P2, PT, R18, R157, !P0 ;  /* 0x0000009d1200720c */ /* 0x000fc40004741270 */
[----:B------:R-:W-:-:S05]  /*dcd0*/  ISETP.GE.U32.AND P6, PT, R22, 0x7ffffe01, PT ;  /* 0x7ffffe011600780c */ /* 0x000fca0003fc6070 */
[----:B------:R-:W-:Y:S08]  /*dce0*/  LDGSTS.E [R17+0x34008], desc[UR16][R96.64], !P5 ;  /* 0x3400800060117fae */ /* 0x000ff0000e921850 */
[----:B------:R-:W-:Y:S04]  /*dcf0*/  LDGSTS.E [R17+0x3400c], desc[UR16][R92.64], !P6 ;  /* 0x3400c0005c117fae */ /* 0x000fe8000f121850 */
[----:B------:R-:W0:Y:S04]  /*dd00*/  LDGDEPBAR ;  /* 0x00000000000079af */ /* 0x000e280000000000 */
[----:B------:R1:W-:Y:S04]  /*dd10*/  LDGSTS.E [R16+0x58000], desc[UR16][R38.64], P1 ;  /* 0x5800000026107fae */ /* 0x0003e80008921850 */
[----:B------:R2:W-:Y:S04]  /*dd20*/  LDGSTS.E [R16+0x58400], desc[UR16][R58.64], P1 ;  /* 0x584000003a107fae */ /* 0x0005e80008921850 */
[----:B------:R3:W-:Y:S04]  /*dd30*/  LDGSTS.E [R16+0x58800], desc[UR16][R54.64], P1 ;  /* 0x5880000036107fae */ /* 0x0007e80008921850 */
[----:B------:R4:W-:Y:S01]  /*dd40*/  LDGSTS.E [R16+0x58c00], desc[UR16][R48.64], P1 ;  /* 0x58c0000030107fae */ /* 0x0009e20008921850 */
[----:B-1----:R-:W-:-:S03]  /*dd50*/  CS2R R38, SRZ ;  /* 0x0000000000267805 */ /* 0x002fc6000001ff00 */
[----:B------:R-:W-:Y:S01]  /*dd60*/  LDGSTS.E [R16+0x59000], desc[UR16][R224.64], P1 ;  /* 0x59000000e0107fae */ /* 0x000fe20008921850 */
[----:B--2---:R-:W-:-:S03]  /*dd70*/  CS2R R58, SRZ ;  /* 0x00000000003a7805 */ /* 0x004fc6000001ff00 */
[----:B------:R1:W-:Y:S01]  /*dd80*/  LDGSTS.E [R16+0x59400], desc[UR16][R62.64], P1 ;  /* 0x594000003e107fae */ /* 0x0003e20008921850 */
[----:B---3--:R-:W-:-:S03]  /*dd90*/  CS2R R54, SRZ ;  /* 0x0000000000367805 */ /* 0x008fc6000001ff00 */
[----:B------:R2:W-:Y:S01]  /*dda0*/  LDGSTS.E [R16+0x59800], desc[UR16][R56.64], P1 ;  /* 0x5980000038107fae */ /* 0x0005e20008921850 */
[----:B----4-:R-:W-:-:S03]  /*ddb0*/  CS2R R48, SRZ ;  /* 0x0000000000307805 */ /* 0x010fc6000001ff00 */
[----:B------:R3:W-:Y:S04]  /*ddc0*/  LDGSTS.E [R16+0x59c00], desc[UR16][R60.64], P1 ;  /* 0x59c000003c107fae */ /* 0x0007e80008921850 */
[----:B------:R-:W-:Y:S01]  /*ddd0*/  LDGSTS.E [R15+0x58100], desc[UR16][R134.64], P1 ;  /* 0x58100000860f7fae */ /* 0x000fe20008921850 */
[----:B-1----:R-:W-:-:S03]  /*dde0*/  CS2R R62, SRZ ;  /* 0x00000000003e7805 */ /* 0x002fc6000001ff00 */
[----:B------:R1:W-:Y:S01]  /*ddf0*/  LDGSTS.E [R15+0x58500], desc[UR16][R44.64], P1 ;  /* 0x585000002c0f7fae */ /* 0x0003e20008921850 */
[----:B--2---:R-:W-:-:S03]  /*de00*/  CS2R R56, SRZ ;  /* 0x0000000000387805 */ /* 0x004fc6000001ff00 */
[----:B------:R2:W-:Y:S01]  /*de10*/  LDGSTS.E [R15+0x58900], desc[UR16][R42.64], P1 ;  /* 0x589000002a0f7fae */ /* 0x0005e20008921850 */
[----:B---3--:R-:W-:-:S03]  /*de20*/  CS2R R60, SRZ ;  /* 0x00000000003c7805 */ /* 0x008fc6000001ff00 */
        /* <DEDUP_REMOVED lines=15> */
[----:B------:R4:W-:Y:S01]  /*df20*/  LDGSTS.E [R14+0x59200], desc[UR16][R36.64], P1 ;  /* 0x59200000240e7fae */ /* 0x0009e20008921850 */
[----:B-1----:R-:W-:-:S03]  /*df30*/  CS2R R86, SRZ ;  /* 0x0000000000567805 */ /* 0x002fc6000001ff00 */
[----:B------:R1:W-:Y:S01]  /*df40*/  LDGSTS.E [R14+0x59600], desc[UR16][R28.64], P1 ;  /* 0x596000001c0e7fae */ /* 0x0003e20008921850 */
[----:B--2---:R-:W-:-:S03]  /*df50*/  CS2R R82, SRZ ;  /* 0x0000000000527805 */ /* 0x004fc6000001ff00 */
[----:B------:R2:W-:Y:S01]  /*df60*/  LDGSTS.E [R14+0x59a00], desc[UR16][R34.64], P1 ;  /* 0x59a00000220e7fae */ /* 0x0005e20008921850 */
[----:B---3--:R-:W-:-:S03]  /*df70*/  CS2R R74, SRZ ;  /* 0x00000000004a7805 */ /* 0x008fc6000001ff00 */
[----:B------:R3:W-:Y:S01]  /*df80*/  LDGSTS.E [R14+0x59e00], desc[UR16][R32.64], P1 ;  /* 0x59e00000200e7fae */ /* 0x0007e20008921850 */
[----:B----4-:R-:W-:-:S03]  /*df90*/  CS2R R36, SRZ ;  /* 0x0000000000247805 */ /* 0x010fc6000001ff00 */
        /* <DEDUP_REMOVED lines=15> */
[----:B------:R-:W-:Y:S02]  /*e090*/  ISETP.GE.AND P1, PT, R154, 0x40, PT ;  /* 0x000000409a00780c */ /* 0x000fe40003f26270 */
[----:B----4-:R-:W-:Y:S01]  /*e0a0*/  CS2R R80, SRZ ;  /* 0x0000000000507805 */ /* 0x010fe2000001ff00 */
[----:B------:R-:W0:Y:S01]  /*e0b0*/  LDGDEPBAR ;  /* 0x00000000000079af */ /* 0x000e220000000000 */
[----:B-1----:R-:W-:Y:S02]  /*e0c0*/  CS2R R78, SRZ ;  /* 0x00000000004e7805 */ /* 0x002fe4000001ff00 */
[----:B--2---:R-:W-:Y:S02]  /*e0d0*/  CS2R R76, SRZ ;  /* 0x00000000004c7805 */ /* 0x004fe4000001ff00 */
[----:B---3--:R-:W-:-:S05]  /*e0e0*/  CS2R R72, SRZ ;  /* 0x0000000000487805 */ /* 0x008fca000001ff00 */
[----:B------:R-:W-:Y:S05]  /*e0f0*/  @!P1 BRA `(.L_x_0) ;  /* 0x0000004800e49947 */ /* 0x000fea0003800000 */
[----:B------:R-:W2:Y:S01]  /*e100*/  LDL.LU R216, [R1] ;  /* 0x0000000001d87983 */ /* 0x000ea20000300800 */
[----:B------:R-:W-:Y:S02]  /*e110*/  SHF.R.S32.HI R13, RZ, 0x1f, R208 ;  /* 0x0000001fff0d7819 */ /* 0x000fe400000114d0 */
[C---:B------:R-:W-:Y:S01]  /*e120*/  IADD3 R54, P3, R208.reuse, R12, RZ ;  /* 0x0000000cd0367210 */ /* 0x040fe20007f7e0ff */
[----:B------:R-:W3:Y:S01]  /*e130*/  LDL.LU R214, [R1+0x4] ;  /* 0x0000040001d67983 */ /* 0x000ee20000300800 */
[C---:B------:R-:W-:Y:S02]  /*e140*/  IADD3 R52, P5, R208.reuse, R11, RZ ;  /* 0x0000000bd0347210 */ /* 0x040fe40007fbe0ff */
[C---:B------:R-:W-:Y:S01]  /*e150*/  IADD3 R50, P6, R208.reuse, R10, RZ ;  /* 0x0000000ad0327210 */ /* 0x040fe20007fde0ff */
[----:B------:R-:W4:Y:S01]  /*e160*/  LDL.LU R221, [R1+0x8] ;  /* 0x0000080001dd7983 */ /* 0x000f220000300800 */
[----:B------:R-:W-:Y:S01]  /*e170*/  IADD3 R48, P1, R208, R9, RZ ;  /* 0x00000009d0307210 */ /* 0x000fe20007f3e0ff */
[----:B------:R-:W-:Y:S01]  /*e180*/  IMAD R205, R152, 0x3e, RZ ;  /* 0x0000003e98cd7824 */ /* 0x000fe200078e02ff */
[----:B------:R-:W1:Y:S01]  /*e190*/  LDC.64 R24, c[0x0][0x210] ;  /* 0x00008400ff187b82 */ /* 0x000e620000000a00 */
[----:B------:R-:W5:Y:S04]  /*e1a0*/  LDL.LU R219, [R1+0xc] ;  /* 0x00000c0001db7983 */ /* 0x000f680000300800 */
[----:B------:R-:W5:Y:S04]  /*e1b0*/  LDL.LU R217, [R1+0x10] ;  /* 0x0000100001d97983 */ /* 0x000f680000300800 */
[----:B------:R-:W5:Y:S04]  /*e1c0*/  LDL.LU R215, [R1+0x14] ;  /* 0x0000140001d77983 */ /* 0x000f680000300800 */
[----:B------:R-:W5:Y:S04]  /*e1d0*/  LDL.LU R213, [R1+0x18] ;  /* 0x0000180001d57983 */ /* 0x000f680000300800 */
[----:B------:R-:W5:Y:S04]  /*e1e0*/  LDL.LU R211, [R1+0x1c] ;  /* 0x00001c0001d37983 */ /* 0x000f680000300800 */
[----:B------:R-:W5:Y:S01]  /*e1f0*/  LDL.LU R207, [R1+0x20] ;  /* 0x0000200001cf7983 */ /* 0x000f620000300800 */
[----:B------:R-:W-:-:S02]  /*e200*/  LEA.HI.X.SX32 R55, R12, R13, 0x1, P3 ;  /* 0x0000000d0c377211 */ /* 0x000fc400018f0eff */
[-C--:B------:R-:W-:Y:S01]  /*e210*/  LEA.HI.X.SX32 R53, R11, R13.reuse, 0x1, P5 ;  /* 0x0000000d0b357211 */ /* 0x080fe200028f0eff */
[----:B------:R-:W5:Y:S01]  /*e220*/  LDL.LU R201, [R1+0x24] ;  /* 0x0000240001c97983 */ /* 0x000f620000300800 */
[----:B------:R-:W-:Y:S02]  /*e230*/  LEA.HI.X.SX32 R51, R10, R13, 0x1, P6 ;  /* 0x0000000d0a337211 */ /* 0x000fe400030f0eff */
[C---:B------:R-:W-:Y:S01]  /*e240*/  IADD3 R46, P3, R208.reuse, R8, RZ ;  /* 0x00000008d02e7210 */ /* 0x040fe20007f7e0ff */
[----:B------:R-:W5:Y:S01]  /*e250*/  LDL.LU R199, [R1+0x48] ;  /* 0x0000480001c77983 */ /* 0x000f620000300800 */
[C---:B------:R-:W-:Y:S02]  /*e260*/  IADD3 R44, P5, R208.reuse, R155, RZ ;  /* 0x0000009bd02c7210 */ /* 0x040fe40007fbe0ff */
[----:B------:R-:W-:Y:S01]  /*e270*/  IADD3 R42, P6, R208, R209, RZ ;  /* 0x000000d1d02a7210 */ /* 0x000fe20007fde0ff */
[----:B------:R-:W5:Y:S01]  /*e280*/  LDL R197, [R1+0x50] ;  /* 0x0000500001c57983 */ /* 0x000f620000100800 */
[----:B------:R-:W-:-:S02]  /*e290*/  LEA.HI.X.SX32 R49, R9, R13, 0x1, P1 ;  /* 0x0000000d09317211 */ /* 0x000fc400008f0eff */
[----:B------:R-:W-:Y:S01]  /*e2a0*/  IADD3 R40, P1, R208, R226, RZ ;  /* 0x000000e2d0287210 */ /* 0x000fe20007f3e0ff */
[----:B------:R-:W5:Y:S01]  /*e2b0*/  LDL R195, [R1+0x54] ;  /* 0x0000540001c37983 */ /* 0x000f620000100800 */
[-C--:B------:R-:W-:Y:S02]  /*e2c0*/  LEA.HI.X.SX32 R47, R8, R13.reuse, 0x1, P3 ;  /* 0x0000000d082f7211 */ /* 0x080fe400018f0eff */
[-C--:B------:R-:W-:Y:S01]  /*e2d0*/  LEA.HI.X.SX32 R45, R155, R13.reuse, 0x1, P5 ;  /* 0x0000000d9b2d7211 */ /* 0x080fe200028f0eff */
[----:B------:R-:W5:Y:S01]  /*e2e0*/  LDL.LU R186, [R1+0x28] ;  /* 0x0000280001ba7983 */ /* 0x000f620000300800 */
[----:B------:R-:W-:Y:S01]  /*e2f0*/  LEA.HI.X.SX32 R43, R209, R13, 0x1, P6 ;  /* 0x0000000dd12b7211 */ /* 0x000fe200030f0eff */
[----:B------:R-:W-:Y:S01]  /*e300*/  IMAD R203, R152, 0x3d, RZ ;  /* 0x0000003d98cb7824 */ /* 0x000fe200078e02ff */
[C---:B------:R-:W-:Y:S01]  /*e310*/  IADD3 R38, P3, R208.reuse, R227, RZ ;  /* 0x000000e3d0267210 */ /* 0x040fe20007f7e0ff */
[----:B------:R-:W5:Y:S01]  /*e320*/  LDL R191, [R1+0x5c] ;  /* 0x00005c0001bf7983 */ /* 0x000f620000100800 */
[C---:B------:R-:W-:Y:S01]  /*e330*/  IADD3 R36, P5, R208.reuse, R228, RZ ;  /* 0x000000e4d0247210 */ /* 0x040fe20007fbe0ff */
[----:B------:R-:W1:Y:S01]  /*e340*/  LDC.64 R8, c[0x0][0x218] ;  /* 0x00008600ff087b82 */ /* 0x000e620000000a00 */
[----:B------:R-:W-:Y:S01]  /*e350*/  IADD3 R251, P6, R208, R252, RZ ;  /* 0x000000fcd0fb7210 */ /* 0x000fe20007fde0ff */
[----:B------:R-:W5:Y:S01]  /*e360*/  LDL.LU R182, [R1+0x60] ;  /* 0x0000600001b67983 */ /* 0x000f620000300800 */
[----:B------:R-:W-:-:S02]  /*e370*/  LEA.HI.X.SX32 R41, R226, R13, 0x1, P1 ;  /* 0x0000000de2297211 */ /* 0x000fc400008f0eff */
[----:B------:R-:W-:Y:S01]  /*e380*/  IADD3 R249, P1, R208, R250, RZ ;  /* 0x000000fad0f97210 */ /* 0x000fe20007f3e0ff */
[----:B------:R-:W5:Y:S01]  /*e390*/  LDL.LU R187, [R1+0x64] ;  /* 0x0000640001bb7983 */ /* 0x000f620000300800 */
[-C--:B------:R-:W-:Y:S01]  /*e3a0*/  LEA.HI.X.SX32 R39, R227, R13.reuse, 0x1, P3 ;  /* 0x0000000de3277211 */ /* 0x080fe200018f0eff */
[----:B------:R-:W1:Y:S01]  /*e3b0*/  LDC R155, c[0x0][0x230] ;  /* 0x00008c00ff9b7b82 */ /* 0x000e620000000800 */
[-C--:B------:R-:W-:Y:S01]  /*e3c0*/  LEA.HI.X.SX32 R37, R228, R13.reuse, 0x1, P5 ;  /* 0x0000000de4257211 */ /* 0x080fe200028f0eff */
[----:B------:R-:W5:Y:S01]  /*e3d0*/  LDL.LU R185, [R1+0x2c] ;  /* 0x00002c0001b97983 */ /* 0x000f620000300800 */
[----:B------:R-:W-:Y:S02]  /*e3e0*/  LEA.HI.X.SX32 R252, R252, R13, 0x1, P6 ;  /* 0x0000000dfcfc7211 */ /* 0x000fe400030f0eff */
[C---:B------:R-:W-:Y:S01]  /*e3f0*/  IADD3 R247, P3, R208.reuse, R248, RZ ;  /* 0x000000f8d0f77210 */ /* 0x040fe20007f7e0ff */
[----:B------:R-:W5:Y:S01]  /*e400*/  LDL.LU R183, [R1+0x6c] ;  /* 0x00006c0001b77983 */ /* 0x000f620000300800 */
[----:B------:R-:W-:-:S02]  /*e410*/  IADD3 R245, P5, R208, R246, RZ ;  /* 0x000000f6d0f57210 */ /* 0x000fc40007fbe0ff */
[----:B------:R-:W-:Y:S01]  /*e420*/  IADD3 R243, P6, R208, R244, RZ ;  /* 0x000000f4d0f37210 */ /* 0x000fe20007fde0ff */
[----:B------:R-:W5:Y:S01]  /*e430*/  LDL.LU R170, [R1+0x70] ;  /* 0x0000700001aa7983 */ /* 0x000f620000300800 */
[-C--:B------:R-:W-:Y:S02]  /*e440*/  LEA.HI.X.SX32 R250, R250, R13.reuse, 0x1, P1 ;  /* 0x0000000dfafa7211 */ /* 0x080fe400008f0eff */
[----:B------:R-:W-:Y:S01]  /*e450*/  IADD3 R241, P1, R208, R242, RZ ;  /* 0x000000f2d0f17210 */ /* 0x000fe20007f3e0ff */
[----:B------:R-:W5:Y:S01]  /*e460*/  LDL.LU R172, [R1+0x74] ;  /* 0x0000740001ac7983 */ /* 0x000f620000300800 */
[-C--:B------:R-:W-:Y:S02]  /*e470*/  LEA.HI.X.SX32 R248, R248, R13.reuse, 0x1, P3 ;  /* 0x0000000df8f87211 */ /* 0x080fe400018f0eff */
[-C--:B------:R-:W-:Y:S01]  /*e480*/  LEA.HI.X.SX32 R246, R246, R13.reuse, 0x1, P5 ;  /* 0x0000000df6f67211 */ /* 0x080fe200028f0eff */
[----:B------:R-:W5:Y:S01]  /*e490*/  LDL.LU R177, [R1+0x30] ;  /* 0x0000300001b17983 */ /* 0x000f620000300800 */
[----:B------:R-:W-:-:S02]  /*e4a0*/  LEA.HI.X.SX32 R244, R244, R13, 0x1, P6 ;  /* 0x0000000df4f47211 */ /* 0x000fc400030f0eff */
[C---:B------:R-:W-:Y:S01]  /*e4b0*/  IADD3 R239, P3, R208.reuse, R240, RZ ;  /* 0x000000f0d0ef7210 */ /* 0x040fe20007f7e0ff */
[----:B------:R-:W5:Y:S01]  /*e4c0*/  LDL.LU R159, [R1+0x7c] ;  /* 0x00007c00019f7983 */ /* 0x000f620000300800 */
[C---:B------:R-:W-:Y:S02]  /*e4d0*/  IADD3 R236, P5, R208.reuse, R237, RZ ;  /* 0x000000edd0ec7210 */ /* 0x040fe40007fbe0ff */
[----:B------:R-:W-:Y:S01]  /*e4e0*/  IADD3 R234, P6, R208, R235, RZ ;  /* 0x000000ebd0ea7210 */ /* 0x000fe20007fde0ff */
[----:B------:R-:W5:Y:S01]  /*e4f0*/  LDL.LU R173, [R1+0x80] ;  /* 0x0000800001ad7983 */ /* 0x000f620000300800 */
[----:B------:R-:W-:Y:S02]  /*e500*/  LEA.HI.X.SX32 R242, R242, R13, 0x1, P1 ;  /* 0x0000000df2f27211 */ /* 0x000fe400008f0eff */
[----:B------:R-:W-:Y:S01]  /*e510*/  IADD3 R232, P1, R208, R233, RZ ;  /* 0x000000e9d0e87210 */ /* 0x000fe20007f3e0ff */
        /* <DEDUP_REMOVED lines=9> */
[----:B------:R-:W5:Y:S01]  /*e5b0*/  LDL.LU R165, [R1+0x90] ;  /* 0x0000900001a57983 */ /* 0x000f620000300800 */
[----:B------:R-:W-:-:S02]  /*e5c0*/  LEA.HI.X.SX32 R233, R233, R13, 0x1, P1 ;  /* 0x0000000de9e97211 */ /* 0x000fc400008f0eff */
[-C--:B------:R-:W-:Y:S01]  /*e5d0*/  LEA.HI.X.SX32 R231, R231, R13.reuse, 0x1, P3 ;  /* 0x0000000de7e77211 */ /* 0x080fe200018f0eff */
[----:B------:R-:W5:Y:S01]  /*e5e0*/  LDL.LU R163, [R1+0x94] ;  /* 0x0000940001a37983 */ /* 0x000f620000300800 */
[-C--:B------:R-:W-:Y:S02]  /*e5f0*/  LEA.HI.X.SX32 R229, R229, R13.reuse, 0x1, P5 ;  /* 0x0000000de5e57211 */ /* 0x080fe400028f0eff */
[----:B------:R-:W-:Y:S01]  /*e600*/  LEA.HI.X.SX32 R227, R238, R13, 0x1, P6 ;  /* 0x0000000deee37211 */ /* 0x000fe200030f0eff */
[----:B------:R-:W5:Y:S01]  /*e610*/  LDL.LU R161, [R1+0x40] ;  /* 0x0000400001a17983 */ /* 0x000f620000300800 */
[----:B------:R-:W-:-:S03]  /*e620*/  SHF.R.S32.HI R10, RZ, 0x1f, R7 ;  /* 0x0000001fff0a7819 */ /* 0x000fc60000011407 */
[----:B------:R-:W5:Y:S04]  /*e630*/  LDL.LU R130, [R1+0x98] ;  /* 0x0000980001827983 */ /* 0x000f680000300800 */
[----:B------:R-:W5:Y:S04]  /*e640*/  LDL.LU R147, [R1+0x9c] ;  /* 0x00009c0001937983 */ /* 0x000f680000300800 */
[----:B------:R-:W5:Y:S04]  /*e650*/  LDL.LU R121, [R1+0xa0] ;  /* 0x0000a00001797983 */ /* 0x000f680000300800 */
[----:B------:R-:W5:Y:S04]  /*e660*/  LDL.LU R151, [R1+0x4c] ;  /* 0x00004c0001977983 */ /* 0x000f680000300800 */
[----:B------:R-:W5:Y:S01]  /*e670*/  LDL.LU R158, [R1+0xa8] ;  /* 0x0000a800019e7983 */ /* 0x000f620000300800 */
[----:B--2---:R-:W-:-:S02]  /*e680*/  IADD3 R224, P1, R208, R216, RZ ;  /* 0x000000d8d0e07210 */ /* 0x004fc40007f3e0ff */
[----:B---3--:R-:W-:Y:S02]  /*e690*/  IADD3 R222, P3, R208, R214, RZ ;  /* 0x000000d6d0de7210 */ /* 0x008fe40007f7e0ff */
[----:B------:R-:W-:Y:S02]  /*e6a0*/  LEA.HI.X.SX32 R225, R216, R13, 0x1, P1 ;  /* 0x0000000dd8e17211 */ /* 0x000fe400008f0eff */
[C---:B----4-:R-:W-:Y:S02]  /*e6b0*/  IADD3 R220, P5, R208.reuse, R221, RZ ;  /* 0x000000ddd0dc7210 */ /* 0x050fe40007fbe0ff */
[C---:B-----5:R-:W-:Y:S02]  /*e6c0*/  IADD3 R218, P6, R208.reuse, R219, RZ ;  /* 0x000000dbd0da7210 */ /* 0x060fe40007fde0ff */
[----:B------:R-:W-:Y:S02]  /*e6d0*/  IADD3 R216, P1, R208, R217, RZ ;  /* 0x000000d9d0d87210 */ /* 0x000fe40007f3e0ff */
[----:B------:R-:W-:-:S02]  /*e6e0*/  LEA.HI.X.SX32 R223, R214, R13, 0x1, P3 ;  /* 0x0000000dd6df7211 */ /* 0x000fc400018f0eff */
[-C--:B------:R-:W-:Y:S02]  /*e6f0*/  LEA.HI.X.SX32 R221, R221, R13.reuse, 0x1, P5 ;  /* 0x0000000ddddd7211 */ /* 0x080fe400028f0eff */
[----:B------:R-:W-:Y:S02]  /*e700*/  LEA.HI.X.SX32 R219, R219, R13, 0x1, P6 ;  /* 0x0000000ddbdb7211 */ /* 0x000fe400030f0eff */
[C---:B------:R-:W-:Y:S02]  /*e710*/  IADD3 R214, P3, R208.reuse, R215, RZ ;  /* 0x000000d7d0d67210 */ /* 0x040fe40007f7e0ff */
[C---:B------:R-:W-:Y:S02]  /*e720*/  IADD3 R212, P5, R208.reuse, R213, RZ ;  /* 0x000000d5d0d47210 */ /* 0x040fe40007fbe0ff */
[----:B------:R-:W-:Y:S02]  /*e730*/  IADD3 R210, P6, R208, R211, RZ ;  /* 0x000000d3d0d27210 */ /* 0x000fe40007fde0ff */
[----:B------:R-:W-:-:S02]  /*e740*/  LEA.HI.X.SX32 R217, R217, R13, 0x1, P1 ;  /* 0x0000000dd9d97211 */ /* 0x000fc400008f0eff */
[----:B------:R-:W-:Y:S02]  /*e750*/  IADD3 R208, P1, R208, R207, RZ ;  /* 0x000000cfd0d07210 */ /* 0x000fe40007f3e0ff */
[-C--:B------:R-:W-:Y:S02]  /*e760*/  LEA.HI.X.SX32 R215, R215, R13.reuse, 0x1, P3 ;  /* 0x0000000dd7d77211 */ /* 0x080fe400018f0eff */
[-C--:B------:R-:W-:Y:S01]  /*e770*/  LEA.HI.X.SX32 R209, R207, R13.reuse, 0x1, P1 ;  /* 0x0000000dcfd17211 */ /* 0x080fe200008f0eff */
[C---:B------:R-:W-:Y:S01]  /*e780*/  IMAD R207, R152.reuse, 0x3f, RZ ;  /* 0x0000003f98cf7824 */ /* 0x040fe200078e02ff */
[----:B------:R-:W-:Y:S02]  /*e790*/  IADD3 R153, P3, R7, R152, RZ ;  /* 0x0000009807997210 */ /* 0x000fe40007f7e0ff */
[----:B------:R-:W-:Y:S02]  /*e7a0*/  LEA.HI.X.SX32 R213, R213, R13, 0x1, P5 ;  /* 0x0000000dd5d57211 */ /* 0x000fe400028f0eff */
[----:B------:R-:W-:-:S02]  /*e7b0*/  LEA.HI.X.SX32 R152, R152, R10, 0x1, P3 ;  /* 0x0000000a98987211 */ /* 0x000fc400018f0eff */
[C---:B------:R-:W-:Y:S02]  /*e7c0*/  IADD3 R206, P5, R7.reuse, R207, RZ ;  /* 0x000000cf07ce7210 */ /* 0x040fe40007fbe0ff */
[----:B------:R-:W-:Y:S02]  /*e7d0*/  IADD3 R204, P3, R7, R205, RZ ;  /* 0x000000cd07cc7210 */ /* 0x000fe40007f7e0ff */
[-C--:B------:R-:W-:Y:S02]  /*e7e0*/  LEA.HI.X.SX32 R207, R207, R10.reuse, 0x1, P5 ;  /* 0x0000000acfcf7211 */ /* 0x080fe400028f0eff */
[----:B------:R-:W-:Y:S02]  /*e7f0*/  LEA.HI.X.SX32 R205, R205, R10, 0x1, P3 ;  /* 0x0000000acdcd7211 */ /* 0x000fe400018f0eff */
[C---:B------:R-:W-:Y:S02]  /*e800*/  IADD3 R198, P3, R7.reuse, R199, RZ ;  /* 0x000000c707c67210 */ /* 0x040fe40007f7e0ff */
[----:B------:R-:W-:-:S02]  /*e810*/  IADD3 R196, P5, R7, R197, RZ ;  /* 0x000000c507c47210 */ /* 0x000fc40007fbe0ff */
[-C--:B------:R-:W-:Y:S02]  /*e820*/  LEA.HI.X.SX32 R199, R199, R10.reuse, 0x1, P3 ;  /* 0x0000000ac7c77211 */ /* 0x080fe400018f0eff */
[----:B------:R-:W-:Y:S02]  /*e830*/  LEA.HI.X.SX32 R197, R197, R10, 0x1, P5 ;  /* 0x0000000ac5c57211 */ /* 0x000fe400028f0eff */
[C---:B------:R-:W-:Y:S02]  /*e840*/  IADD3 R190, P3, R7.reuse, R191, RZ ;  /* 0x000000bf07be7210 */ /* 0x040fe40007f7e0ff */
[----:B------:R-:W-:Y:S02]  /*e850*/  IADD3 R188, P5, R7, R182, RZ ;  /* 0x000000b607bc7210 */ /* 0x000fe40007fbe0ff */
[-C--:B------:R-:W-:Y:S02]  /*e860*/  LEA.HI.X.SX32 R191, R191, R10.reuse, 0x1, P3 ;  /* 0x0000000abfbf7211 */ /* 0x080fe400018f0eff */
[----:B------:R-:W-:-:S02]  /*e870*/  LEA.HI.X.SX32 R189, R182, R10, 0x1, P5 ;  /* 0x0000000ab6bd7211 */ /* 0x000fc400028f0eff */
[----:B------:R-:W-:-:S04]  /*e880*/  IADD3 R182, P3, R7, R183, RZ ;  /* 0x000000b707b67210 */ /* 0x000fc80007f7e0ff */
[----:B------:R-:W-:Y:S02]  /*e890*/  LEA.HI.X.SX32 R183, R183, R10, 0x1, P3 ;  /* 0x0000000ab7b77211 */ /* 0x000fe400018f0eff */
[----:B------:R-:W-:-:S04]  /*e8a0*/  IADD3 R174, P3, R7, R159, RZ ;  /* 0x0000009f07ae7210 */ /* 0x000fc80007f7e0ff */
[----:B------:R-:W-:Y:S02]  /*e8b0*/  LEA.HI.X.SX32 R175, R159, R10, 0x1, P3 ;  /* 0x0000000a9faf7211 */ /* 0x000fe400018f0eff */
[----:B------:R-:W2:Y:S04]  /*e8c0*/  LDL.LU R159, [R1+0xac] ;  /* 0x0000ac00019f7983 */ /* 0x000ea80000300800 */
[----:B------:R-:W3:Y:S04]  /*e8d0*/  LDL.LU R146, [R1+0xb0] ;  /* 0x0000b00001927983 */ /* 0x000ee80000300800 */
[----:B------:R-:W4:Y:S04]  /*e8e0*/  LDL.LU R138, [R1+0xb4] ;  /* 0x0000b400018a7983 */ /* 0x000f280000300800 */
[----:B------:R-:W5:Y:S01]  /*e8f0*/  LDL.LU R150, [R1+0xb8] ;  /* 0x0000b80001967983 */ /* 0x000f620000300800 */
[----:B------:R-:W-:-:S02]  /*e900*/  LEA.HI.X.SX32 R211, R211, R13, 0x1, P6 ;  /* 0x0000000dd3d37211 */ /* 0x000fc400030f0eff */
[C---:B------:R-:W-:Y:S01]  /*e910*/  IADD3 R202, P1, R7.reuse, R203, RZ ;  /* 0x000000cb07ca7210 */ /* 0x040fe20007f3e0ff */
[----:B------:R-:W4:Y:S01]  /*e920*/  LDL.LU R139, [R1+0xbc] ;  /* 0x0000bc00018b7983 */ /* 0x000f220000300800 */
[----:B------:R-:W-:Y:S02]  /*e930*/  IADD3 R200, P6, R7, R201, RZ ;  /* 0x000000c907c87210 */ /* 0x000fe40007fde0ff */
[-C--:B------:R-:W-:Y:S01]  /*e940*/  LEA.HI.X.SX32 R203, R203, R10.reuse, 0x1, P1 ;  /* 0x0000000acbcb7211 */ /* 0x080fe200008f0eff */
[----:B------:R-:W4:Y:S01]  /*e950*/  LDL.LU R142, [R1+0xc0] ;  /* 0x0000c000018e7983 */ /* 0x000f220000300800 */
[----:B------:R-:W-:Y:S02]  /*e960*/  LEA.HI.X.SX32 R201, R201, R10, 0x1, P6 ;  /* 0x0000000ac9c97211 */ /* 0x000fe400030f0eff */
[C---:B------:R-:W-:Y:S02]  /*e970*/  IADD3 R194, P1, R7.reuse, R195, RZ ;  /* 0x000000c307c27210 */ /* 0x040fe40007f3e0ff */
[----:B------:R-:W-:-:S02]  /*e980*/  IADD3 R192, P6, R7, R186, RZ ;  /* 0x000000ba07c07210 */ /* 0x000fc40007fde0ff */
[-C--:B------:R-:W-:Y:S02]  /*e990*/  LEA.HI.X.SX32 R195, R195, R10.reuse, 0x1, P1 ;  /* 0x0000000ac3c37211 */ /* 0x080fe400008f0eff */
[-C--:B------:R-:W-:Y:S02]  /*e9a0*/  LEA.HI.X.SX32 R193, R186, R10.reuse, 0x1, P6 ;  /* 0x0000000abac17211 */ /* 0x080fe400030f0eff */
[C---:B------:R-:W-:Y:S02]  /*e9b0*/  IADD3 R186, P1, R7.reuse, R187, RZ ;  /* 0x000000bb07ba7210 */ /* 0x040fe40007f3e0ff */
[----:B------:R-:W-:Y:S02]  /*e9c0*/  IADD3 R184, P6, R7, R185, RZ ;  /* 0x000000b907b87210 */ /* 0x000fe40007fde0ff */
[----:B------:R-:W-:Y:S02]  /*e9d0*/  LEA.HI.X.SX32 R187, R187, R10, 0x1, P1 ;  /* 0x0000000abbbb7211 */ /* 0x000fe400008f0eff */
[----:B------:R-:W-:-:S02]  /*e9e0*/  IADD3 R180, P5, R7, R170, RZ ;  /* 0x000000aa07b47210 */ /* 0x000fc40007fbe0ff */
[C---:B------:R-:W-:Y:S02]  /*e9f0*/  IADD3 R178, P1, R7.reuse, R172, RZ ;  /* 0x000000ac07b27210 */ /* 0x040fe40007f3e0ff */
[----:B------:R-:W-:Y:S02]  /*ea00*/  IADD3 R166, P3, R7, R127, RZ ;  /* 0x0000007f07a67210 */ /* 0x000fe40007f7e0ff */
[-C--:B------:R-:W-:Y:S02]  /*ea10*/  LEA.HI.X.SX32 R185, R185, R10.reuse, 0x1, P6 ;  /* 0x0000000ab9b97211 */ /* 0x080fe400030f0eff */
[----:B------:R-:W-:Y:S02]  /*ea20*/  IADD3 R176, P6, R7, R177, RZ ;  /* 0x000000b107b07210 */ /* 0x000fe40007fde0ff */
[-C--:B------:R-:W-:Y:S02]  /*ea30*/  LEA.HI.X.SX32 R181, R170, R10.reuse, 0x1, P5 ;  /* 0x0000000aaab57211 */ /* 0x080fe400028f0eff */
[----:B------:R-:W-:-:S02]  /*ea40*/  LEA.HI.X.SX32 R179, R172, R10, 0x1, P1 ;  /* 0x0000000aacb37211 */ /* 0x000fc400008f0eff */
[-C--:B------:R-:W-:Y:S02]  /*ea50*/  LEA.HI.X.SX32 R167, R127, R10.reuse, 0x1, P3 ;  /* 0x0000000a7fa77211 */ /* 0x080fe400018f0eff */
[----:B------:R-:W-:Y:S01]  /*ea60*/  IADD3 R172, P5, R7, R173, RZ ;  /* 0x000000ad07ac7210 */ /* 0x000fe20007fbe0ff */
[----:B------:R-:W4:Y:S01]  /*ea70*/  LDL.LU R127, [R1+0x68] ;  /* 0x00006800017f7983 */ /* 0x000f220000300800 */
[-C--:B------:R-:W-:Y:S02]  /*ea80*/  LEA.HI.X.SX32 R177, R177, R10.reuse, 0x1, P6 ;  /* 0x0000000ab1b17211 */ /* 0x080fe400030f0eff */
[C---:B------:R-:W-:Y:S01]  /*ea90*/  IADD3 R168, P6, R7.reuse, R169, RZ ;  /* 0x000000a907a87210 */ /* 0x040fe20007fde0ff */
[----:B------:R-:W4:Y:S01]  /*eaa0*/  LDL.LU R131, [R1+0xc8] ;  /* 0x0000c80001837983 */ /* 0x000f220000300800 */
[----:B------:R-:W-:Y:S02]  /*eab0*/  IADD3 R170, P1, R7, R171, RZ ;  /* 0x000000ab07aa7210 */ /* 0x000fe40007f3e0ff */
[----:B------:R-:W-:Y:S01]  /*eac0*/  LEA.HI.X.SX32 R173, R173, R10, 0x1, P5 ;  /* 0x0000000aadad7211 */ /* 0x000fe200028f0eff */
[----:B------:R-:W4:Y:S01]  /*ead0*/  LDL.LU R143, [R1+0xcc] ;  /* 0x0000cc00018f7983 */ /* 0x000f220000300800 */
[----:B------:R-:W-:-:S02]  /*eae0*/  IADD3 R13, P3, R7, R130, RZ ;  /* 0x00000082070d7210 */ /* 0x000fc40007f7e0ff */
[----:B------:R-:W-:Y:S02]  /*eaf0*/  IADD3 R164, P5, R7, R165, RZ ;  /* 0x000000a507a47210 */ /* 0x000fe40007fbe0ff */
[-C--:B------:R-:W-:Y:S02]  /*eb00*/  LEA.HI.X.SX32 R169, R169, R10.reuse, 0x1, P6 ;  /* 0x0000000aa9a97211 */ /* 0x080fe400030f0eff */
[-C--:B------:R-:W-:Y:S02]  /*eb10*/  LEA.HI.X.SX32 R171, R171, R10.reuse, 0x1, P1 ;  /* 0x0000000aabab7211 */ /* 0x080fe400008f0eff */
[C---:B------:R-:W-:Y:S02]  /*eb20*/  IADD3 R160, P6, R7.reuse, R161, RZ ;  /* 0x000000a107a07210 */ /* 0x040fe40007fde0ff */
[-C--:B------:R-:W-:Y:S02]  /*eb30*/  LEA.HI.X.SX32 R156, R130, R10.reuse, 0x1, P3 ;  /* 0x0000000a829c7211 */ /* 0x080fe400018f0eff */
[----:B------:R-:W-:Y:S01]  /*eb40*/  IADD3 R162, P1, R7, R163, RZ ;  /* 0x000000a307a27210 */ /* 0x000fe20007f3e0ff */
[----:B------:R-:W4:Y:S01]  /*eb50*/  LDL.LU R130, [R1+0xd0] ;  /* 0x0000d00001827983 */ /* 0x000f220000300800 */
[----:B------:R-:W-:-:S02]  /*eb60*/  LEA.HI.X.SX32 R165, R165, R10, 0x1, P5 ;  /* 0x0000000aa5a57211 */ /* 0x000fc400028f0eff */
[----:B------:R-:W-:Y:S02]  /*eb70*/  IADD3 R15, P5, R7, R147, RZ ;  /* 0x00000093070f7210 */ /* 0x000fe40007fbe0ff */
[-C--:B------:R-:W-:Y:S02]  /*eb80*/  LEA.HI.X.SX32 R161, R161, R10.reuse, 0x1, P6 ;  /* 0x0000000aa1a17211 */ /* 0x080fe400030f0eff */
[-C--:B------:R-:W-:Y:S02]  /*eb90*/  LEA.HI.X.SX32 R163, R163, R10.reuse, 0x1, P1 ;  /* 0x0000000aa3a37211 */ /* 0x080fe400008f0eff */
[C---:B------:R-:W-:Y:S02]  /*eba0*/  IADD3 R19, P6, R7.reuse, R151, RZ ;  /* 0x0000009707137210 */ /* 0x040fe40007fde0ff */
[----:B------:R-:W-:Y:S02]  /*ebb0*/  IADD3 R17, P1, R7, R121, RZ ;  /* 0x0000007907117210 */ /* 0x000fe40007f3e0ff */
[----:B------:R-:W-:-:S02]  /*ebc0*/  LEA.HI.X.SX32 R14, R147, R10, 0x1, P5 ;  /* 0x0000000a930e7211 */ /* 0x000fc400028f0eff */
[----:B------:R-:W-:Y:S01]  /*ebd0*/  IADD3 R21, P3, R7, R158, RZ ;  /* 0x0000009e07157210 */ /* 0x000fe20007f7e0ff */
[----:B------:R-:W4:Y:S01]  /*ebe0*/  LDL.LU R147, [R1+0x78] ;  /* 0x0000780001937983 */ /* 0x000f220000300800 */
[-C--:B------:R-:W-:Y:S02]  /*ebf0*/  LEA.HI.X.SX32 R18, R151, R10.reuse, 0x1, P6 ;  /* 0x0000000a97127211 */ /* 0x080fe400030f0eff */
[-C--:B------:R-:W-:Y:S01]  /*ec00*/  LEA.HI.X.SX32 R16, R121, R10.reuse, 0x1, P1 ;  /* 0x0000000a79107211 */ /* 0x080fe200008f0eff */
[----:B------:R-:W4:Y:S01]  /*ec10*/  LDL.LU R151, [R1+0xd4] ;  /* 0x0000d40001977983 */ /* 0x000f220000300800 */
[----:B------:R-:W-:-:S03]  /*ec20*/  LEA.HI.X.SX32 R20, R158, R10, 0x1, P3 ;  /* 0x0000000a9e147211 */ /* 0x000fc600018f0eff */
[----:B------:R-:W4:Y:S01]  /*ec30*/  LDL.LU R158, [R1+0xd8] ;  /* 0x0000d800019e7983 */ /* 0x000f220000300800 */
[C---:B--2---:R-:W-:Y:S02]  /*ec40*/  IADD3 R23, P5, R7.reuse, R159, RZ ;  /* 0x0000009f07177210 */ /* 0x044fe40007fbe0ff */
[----:B---3--:R-:W-:Y:S02]  /*ec50*/  IADD3 R89, P1, R7, R146, RZ ;  /* 0x0000009207597210 */ /* 0x008fe40007f3e0ff */
[-C--:B------:R-:W-:Y:S02]  /*ec60*/  LEA.HI.X.SX32 R22, R159, R10.reuse, 0x1, P5 ;  /* 0x0000000a9f167211 */ /* 0x080fe400028f0eff */
[----:B------:R-:W2:Y:S01]  /*ec70*/  LDL.LU R159, [R1+0xdc] ;  /* 0x0000dc00019f7983 */ /* 0x000ea20000300800 */
[----:B------:R-:W-:Y:S02]  /*ec80*/  LEA.HI.X.SX32 R88, R146, R10, 0x1, P1 ;  /* 0x0000000a92587211 */ /* 0x000fe400008f0eff */
[----:B-----5:R-:W-:Y:S01]  /*ec90*/  IADD3 R93, P5, R7, R150, RZ ;  /* 0x00000096075d7210 */ /* 0x020fe20007fbe0ff */
[----:B------:R-:W3:Y:S03]  /*eca0*/  LDL.LU R146, [R1+0x88] ;  /* 0x0000880001927983 */ /* 0x000ee60000300800 */
[----:B------:R-:W-:-:S02]  /*ecb0*/  LEA.HI.X.SX32 R92, R150, R10, 0x1, P5 ;  /* 0x0000000a965c7211 */ /* 0x000fc400028f0eff */
[----:B------:R-:W5:Y:S01]  /*ecc0*/  LDL.LU R150, [R1+0xe0] ;  /* 0x0000e00001967983 */ /* 0x000f620000300800 */
[C---:B----4-:R-:W-:Y:S02]  /*ecd0*/  IADD3 R95, P1, R7.reuse, R139, RZ ;  /* 0x0000008b075f7210 */ /* 0x050fe40007f3e0ff */
[----:B------:R-:W-:Y:S01]  /*ece0*/  IADD3 R91, P3, R7, R138, RZ ;  /* 0x0000008a075b7210 */ /* 0x000fe20007f7e0ff */
[----:B------:R-:W4:Y:S01]  /*ecf0*/  LDL.LU R120, [R1+0xe4] ;  /* 0x0000e40001787983 */ /* 0x000f220000300800 */
[-C--:B------:R-:W-:Y:S02]  /*ed00*/  LEA.HI.X.SX32 R94, R139, R10.reuse, 0x1, P1 ;  /* 0x0000000a8b5e7211 */ /* 0x080fe400008f0eff */
[----:B------:R-:W-:Y:S02]  /*ed10*/  LEA.HI.X.SX32 R90, R138, R10, 0x1, P3 ;  /* 0x0000000a8a5a7211 */ /* 0x000fe400018f0eff */
[----:B------:R-:W-:-:S04]  /*ed20*/  IADD3 R97, P3, R7, R142, RZ ;  /* 0x0000008e07617210 */ /* 0x000fc80007f7e0ff */
[-C--:B------:R-:W-:Y:S02]  /*ed30*/  LEA.HI.X.SX32 R96, R142, R10.reuse, 0x1, P3 ;  /* 0x0000000a8e607211 */ /* 0x080fe400018f0eff */
[C---:B------:R-:W-:Y:S02]  /*ed40*/  IADD3 R99, P5, R7.reuse, R127, RZ ;  /* 0x0000007f07637210 */ /* 0x040fe40007fbe0ff */
[----:B------:R-:W-:Y:S02]  /*ed50*/  IADD3 R101, P1, R7, R131, RZ ;  /* 0x0000008307657210 */ /* 0x000fe40007f3e0ff */
[-C--:B------:R-:W-:Y:S02]  /*ed60*/  LEA.HI.X.SX32 R98, R127, R10.reuse, 0x1, P5 ;  /* 0x0000000a7f627211 */ /* 0x080fe400028f0eff */
[----:B------:R-:W4:Y:S01]  /*ed70*/  LDL.LU R127, [R1+0xe8] ;  /* 0x0000e800017f7983 */ /* 0x000f220000300800 */
[----:B------:R-:W-:-:S03]  /*ed80*/  LEA.HI.X.SX32 R100, R131, R10, 0x1, P1 ;  /* 0x0000000a83647211 */ /* 0x000fc600008f0eff */
[----:B------:R-:W4:Y:S04]  /*ed90*/  LDL.LU R141, [R1+0xec] ;  /* 0x0000ec00018d7983 */ /* 0x000f280000300800 */
[----:B------:R-:W4:Y:S01]  /*eda0*/  LDL.LU R131, [R1+0xf0] ;  /* 0x0000f00001837983 */ /* 0x000f220000300800 */
[----:B------:R-:W-:-:S03]  /*edb0*/  IADD3 R103, P3, R7, R143, RZ ;  /* 0x0000008f07677210 */ /* 0x000fc60007f7e0ff */
[----:B------:R-:W4:Y:S01]  /*edc0*/  LDL.LU R149, [R1+0xf4] ;  /* 0x0000f40001957983 */ /* 0x000f220000300800 */
[----:B------:R-:W-:-:S03]  /*edd0*/  IADD3 R105, P5, R7, R130, RZ ;  /* 0x0000008207697210 */ /* 0x000fc60007fbe0ff */
[----:B------:R-:W4:Y:S01]  /*ede0*/  LDL.LU R138, [R1+0xf8] ;  /* 0x0000f800018a7983 */ /* 0x000f220000300800 */
[----:B------:R-:W-:-:S03]  /*edf0*/  LEA.HI.X.SX32 R104, R130, R10, 0x1, P5 ;  /* 0x0000000a82687211 */ /* 0x000fc600028f0eff */
[----:B------:R-:W4:Y:S01]  /*ee00*/  LDL.LU R130, [R1+0xa4] ;  /* 0x0000a40001827983 */ /* 0x000f220000300800 */
[----:B------:R-:W-:-:S03]  /*ee10*/  LEA.HI.X.SX32 R102, R143, R10, 0x1, P3 ;  /* 0x0000000a8f667211 */ /* 0x000fc600018f0eff */
[----:B------:R-:W4:Y:S04]  /*ee20*/  LDL.LU R139, [R1+0xfc] ;  /* 0x0000fc00018b7983 */ /* 0x000f280000300800 */
[----:B------:R-:W4:Y:S01]  /*ee30*/  LDL.LU R142, [R1+0x100] ;  /* 0x00010000018e7983 */ /* 0x000f220000300800 */
[----:B------:R-:W-:-:S03]  /*ee40*/  IADD3 R107, P1, R7, R147, RZ ;  /* 0x00000093076b7210 */ /* 0x000fc60007f3e0ff */
[----:B------:R-:W4:Y:S01]  /*ee50*/  LDL.LU R143, [R1+0x104] ;  /* 0x00010400018f7983 */ /* 0x000f220000300800 */
[----:B------:R-:W-:Y:S02]  /*ee60*/  IADD3 R109, P3, R7, R151, RZ ;  /* 0x00000097076d7210 */ /* 0x000fe40007f7e0ff */
[----:B------:R-:W-:Y:S02]  /*ee70*/  LEA.HI.X.SX32 R106, R147, R10, 0x1, P1 ;  /* 0x0000000a936a7211 */ /* 0x000fe400008f0eff */
[----:B------:R-:W-:Y:S01]  /*ee80*/  IADD3 R111, P5, R7, R158, RZ ;  /* 0x0000009e076f7210 */ /* 0x000fe20007fbe0ff */
[----:B------:R-:W4:Y:S01]  /*ee90*/  LDL.LU R147, [R1+0x108] ;  /* 0x0001080001937983 */ /* 0x000f220000300800 */
[-C--:B------:R-:W-:Y:S02]  /*eea0*/  LEA.HI.X.SX32 R108, R151, R10.reuse, 0x1, P3 ;  /* 0x0000000a976c7211 */ /* 0x080fe400018f0eff */
[----:B------:R-:W-:Y:S01]  /*eeb0*/  LEA.HI.X.SX32 R110, R158, R10, 0x1, P5 ;  /* 0x0000000a9e6e7211 */ /* 0x000fe200028f0eff */
[----:B------:R-:W4:Y:S04]  /*eec0*/  LDL.LU R151, [R1+0x10c] ;  /* 0x00010c0001977983 */ /* 0x000f280000300800 */
[----:B------:R-:W4:Y:S01]  /*eed0*/  LDL.LU R158, [R1+0x110] ;  /* 0x00011000019e7983 */ /* 0x000f220000300800 */
[----:B------:R-:W-:-:S02]  /*eee0*/  SHF.L.U64.HI R238, R54, 0x2, R55 ;  /* 0x0000000236ee7819 */ /* 0x000fc40000010237 */
[----:B--2---:R-:W-:-:S04]  /*eef0*/  IADD3 R113, P1, R7, R159, RZ ;  /* 0x0000009f07717210 */ /* 0x004fc80007f3e0ff */
[----:B------:R-:W-:Y:S02]  /*ef00*/  LEA.HI.X.SX32 R112, R159, R10, 0x1, P1 ;  /* 0x0000000a9f707211 */ /* 0x000fe400008f0eff */
[C---:B---3--:R-:W-:Y:S01]  /*ef10*/  IADD3 R115, P3, R7.reuse, R146, RZ ;  /* 0x0000009207737210 */ /* 0x048fe20007f7e0ff */
[----:B------:R-:W2:Y:S01]  /*ef20*/  LDL.LU R159, [R1+0x114] ;  /* 0x00011400019f7983 */ /* 0x000ea20000300800 */
[----:B-----5:R-:W-:Y:S02]  /*ef30*/  IADD3 R117, P5, R7, R150, RZ ;  /* 0x0000009607757210 */ /* 0x020fe40007fbe0ff */
[-C--:B------:R-:W-:Y:S02]  /*ef40*/  LEA.HI.X.SX32 R114, R146, R10.reuse, 0x1, P3 ;  /* 0x0000000a92727211 */ /* 0x080fe400018f0eff */
[----:B------:R-:W3:Y:S01]  /*ef50*/  LDL.LU R146, [R1+0xc4] ;  /* 0x0000c40001927983 */ /* 0x000ee20000300800 */
[----:B------:R-:W-:-:S03]  /*ef60*/  LEA.HI.X.SX32 R116, R150, R10, 0x1, P5 ;  /* 0x0000000a96747211 */ /* 0x000fc600028f0eff */
[----:B------:R-:W5:Y:S04]  /*ef70*/  LDL.LU R148, [R1+0x118] ;  /* 0x0001180001947983 */ /* 0x000f680000300800 */
[----:B------:R-:W5:Y:S04]  /*ef80*/  LDL.LU R150, [R1+0x11c] ;  /* 0x00011c0001967983 */ /* 0x000f680000300800 */
[----:B------:R1:W-:Y:S02]  /*ef90*/  STL [R1+0x4c], R238 ;  /* 0x00004cee01007387 */ /* 0x0003e40000100800 */
[----:B-1----:R-:W-:-:S05]  /*efa0*/  IMAD.SHL.U32 R238, R54, 0x4, RZ ;  /* 0x0000000436ee7824 */ /* 0x002fca00078e00ff */
[----:B------:R1:W-:Y:S02]  /*efb0*/  STL [R1+0x48], R238 ;  /* 0x000048ee01007387 */ /* 0x0003e40000100800 */
[----:B-1----:R-:W-:-:S05]  /*efc0*/  SHF.L.U64.HI R238, R52, 0x2, R53 ;  /* 0x0000000234ee7819 */ /* 0x002fca0000010235 */
        /* <DEDUP_REMOVED lines=9> */
[----:B-1----:R-:W-:-:S05]  /*f060*/  SHF.L.U32 R238, R48, 0x2, RZ ;  /* 0x0000000230ee7819 */ /* 0x002fca00000006ff */
        /* <DEDUP_REMOVED lines=10> */
[----:B------:R1:W-:Y:S01]  /*f110*/  STL [R1+0x1c], R238 ;  /* 0x00001cee01007387 */ /* 0x0003e20000100800 */
[C---:B----4-:R-:W-:Y:S01]  /*f120*/  IADD3 R119, P1, R7.reuse, R120, RZ ;  /* 0x0000007807777210 */ /* 0x050fe20007f3e0ff */
[----:B-1----:R-:W-:Y:S01]  /*f130*/  IMAD.SHL.U32 R238, R42, 0x4, RZ ;  /* 0x000000042aee7824 */ /* 0x002fe200078e00ff */
[----:B------:R-:W-:-:S04]  /*f140*/  IADD3 R121, P3, R7, R127, RZ ;  /* 0x0000007f07797210 */ /* 0x000fc80007f7e0ff */
[----:B------:R1:W-:Y:S01]  /*f150*/  STL [R1+0x18], R238 ;  /* 0x000018ee01007387 */ /* 0x0003e20000100800 */
[-C--:B------:R-:W-:Y:S02]  /*f160*/  LEA.HI.X.SX32 R118, R120, R10.reuse, 0x1, P1 ;  /* 0x0000000a78767211 */ /* 0x080fe400008f0eff */
[----:B------:R-:W-:Y:S02]  /*f170*/  IADD3 R125, P1, R7, R131, RZ ;  /* 0x00000083077d7210 */ /* 0x000fe40007f3e0ff */
[----:B-1----:R-:W-:Y:S02]  /*f180*/  SHF.L.U64.HI R238, R40, 0x2, R41 ;  /* 0x0000000228ee7819 */ /* 0x002fe40000010229 */
[----:B------:R-:W-:-:S03]  /*f190*/  LEA.HI.X.SX32 R120, R127, R10, 0x1, P3 ;  /* 0x0000000a7f787211 */ /* 0x000fc600018f0eff */
[----:B------:R1:W-:Y:S01]  /*f1a0*/  STL [R1+0x14], R238 ;  /* 0x000014ee01007387 */ /* 0x0003e20000100800 */
[C---:B------:R-:W-:Y:S02]  /*f1b0*/  IADD3 R127, P3, R7.reuse, R149, RZ ;  /* 0x00000095077f7210 */ /* 0x040fe40007f7e0ff */
[----:B------:R-:W-:Y:S02]  /*f1c0*/  IADD3 R123, P5, R7, R141, RZ ;  /* 0x0000008d077b7210 */ /* 0x000fe40007fbe0ff */
[----:B------:R-:W-:Y:S01]  /*f1d0*/  LEA.HI.X.SX32 R124, R131, R10, 0x1, P1 ;  /* 0x0000000a837c7211 */ /* 0x000fe200008f0eff */
[----:B-1----:R-:W-:Y:S01]  /*f1e0*/  IMAD.SHL.U32 R238, R40, 0x4, RZ ;  /* 0x0000000428ee7824 */ /* 0x002fe200078e00ff */
[----:B------:R-:W-:Y:S02]  /*f1f0*/  IADD3 R131, P1, R7, R130, RZ ;  /* 0x0000008207837210 */ /* 0x000fe40007f3e0ff */
[-C--:B------:R-:W-:Y:S02]  /*f200*/  LEA.HI.X.SX32 R126, R149, R10.reuse, 0x1, P3 ;  /* 0x0000000a957e7211 */ /* 0x080fe400018f0eff */
[----:B------:R1:W-:Y:S01]  /*f210*/  STL [R1+0x10], R238 ;  /* 0x000010ee01007387 */ /* 0x0003e20000100800 */
[----:B------:R-:W-:-:S02]  /*f220*/  LEA.HI.X.SX32 R122, R141, R10, 0x1, P5 ;  /* 0x0000000a8d7a7211 */ /* 0x000fc400028f0eff */
[C---:B------:R-:W-:Y:S02]  /*f230*/  IADD3 R133, P3, R7.reuse, R139, RZ ;  /* 0x0000008b07857210 */ /* 0x040fe40007f7e0ff */
[C---:B------:R-:W-:Y:S02]  /*f240*/  IADD3 R129, P5, R7.reuse, R138, RZ ;  /* 0x0000008a07817210 */ /* 0x040fe40007fbe0ff */
[----:B-1----:R-:W-:Y:S02]  /*f250*/  SHF.L.U64.HI R238, R38, 0x2, R39 ;  /* 0x0000000226ee7819 */ /* 0x002fe40000010227 */
[-C--:B------:R-:W-:Y:S02]  /*f260*/  LEA.HI.X.SX32 R130, R130, R10.reuse, 0x1, P1 ;  /* 0x0000000a82827211 */ /* 0x080fe400008f0eff */
[----:B------:R-:W-:Y:S01]  /*f270*/  IADD3 R137, P1, R7, R143, RZ ;  /* 0x0000008f07897210 */ /* 0x000fe20007f3e0ff */
[----:B------:R1:W-:Y:S01]  /*f280*/  STL [R1+0xc], R238 ;  /* 0x00000cee01007387 */ /* 0x0003e20000100800 */
[----:B------:R-:W-:-:S02]  /*f290*/  LEA.HI.X.SX32 R132, R139, R10, 0x1, P3 ;  /* 0x0000000a8b847211 */ /* 0x000fc400018f0eff */
[----:B------:R-:W-:Y:S02]  /*f2a0*/  LEA.HI.X.SX32 R128, R138, R10, 0x1, P5 ;  /* 0x0000000a8a807211 */ /* 0x000fe400028f0eff */
[C---:B------:R-:W-:Y:S02]  /*f2b0*/  IADD3 R139, P3, R7.reuse, R147, RZ ;  /* 0x00000093078b7210 */ /* 0x040fe40007f7e0ff */
[----:B------:R-:W-:Y:S01]  /*f2c0*/  IADD3 R135, P5, R7, R142, RZ ;  /* 0x0000008e07877210 */ /* 0x000fe20007fbe0ff */
[----:B-1----:R-:W-:Y:S01]  /*f2d0*/  IMAD.SHL.U32 R238, R38, 0x4, RZ ;  /* 0x0000000426ee7824 */ /* 0x002fe200078e00ff */
[----:B------:R-:W-:Y:S02]  /*f2e0*/  LEA.HI.X.SX32 R136, R143, R10, 0x1, P1 ;  /* 0x0000000a8f887211 */ /* 0x000fe400008f0eff */
[----:B------:R-:W-:Y:S02]  /*f2f0*/  IADD3 R143, P1, R7, R158, RZ ;  /* 0x0000009e078f7210 */ /* 0x000fe40007f3e0ff */
[-C--:B------:R-:W-:Y:S01]  /*f300*/  LEA.HI.X.SX32 R138, R147, R10.reuse, 0x1, P3 ;  /* 0x0000000a938a7211 */ /* 0x080fe200018f0eff */
[----:B------:R1:W-:Y:S01]  /*f310*/  STL [R1+0x8], R238 ;  /* 0x000008ee01007387 */ /* 0x0003e20000100800 */
[----:B------:R-:W-:-:S02]  /*f320*/  LEA.HI.X.SX32 R134, R142, R10, 0x1, P5 ;  /* 0x0000000a8e867211 */ /* 0x000fc400028f0eff */
[----:B------:R-:W-:Y:S02]  /*f330*/  IADD3 R141, P5, R7, R151, RZ ;  /* 0x00000097078d7210 */ /* 0x000fe40007fbe0ff */
[----:B------:R-:W-:Y:S02]  /*f340*/  SHF.R.S32.HI R11, RZ, 0x1f, R154 ;  /* 0x0000001fff0b7819 */ /* 0x000fe4000001149a */
[-C--:B------:R-:W-:Y:S02]  /*f350*/  LEA.HI.X.SX32 R142, R158, R10.reuse, 0x1, P1 ;  /* 0x0000000a9e8e7211 */ /* 0x080fe400008f0eff */
[----:B-1----:R-:W-:Y:S02]  /*f360*/  SHF.L.U64.HI R238, R36, 0x2, R37 ;  /* 0x0000000224ee7819 */ /* 0x002fe40000010225 */
[----:B------:R-:W-:Y:S02]  /*f370*/  SHF.R.S32.HI R158, RZ, 0x1f, R6 ;  /* 0x0000001fff9e7819 */ /* 0x000fe40000011406 */
[----:B------:R-:W-:Y:S01]  /*f380*/  LEA.HI.X.SX32 R140, R151, R10, 0x1, P5 ;  /* 0x0000000a978c7211 */ /* 0x000fe200028f0eff */
[----:B------:R1:W-:Y:S01]  /*f390*/  STL [R1+0x4], R238 ;  /* 0x000004ee01007387 */ /* 0x0003e20000100800 */
[----:B------:R-:W-:-:S02]  /*f3a0*/  LEA.HI R154, R11, R154, RZ, 0x6 ;  /* 0x0000009a0b9a7211 */ /* 0x000fc400078f30ff */
[----:B--2---:R-:W-:Y:S01]  /*f3b0*/  IADD3 R145, P3, R7, R159, RZ ;  /* 0x0000009f07917210 */ /* 0x004fe20007f7e0ff */
[----:B-1----:R-:W-:-:S03]  /*f3c0*/  IMAD.SHL.U32 R238, R36, 0x4, RZ ;  /* 0x0000000424ee7824 */ /* 0x002fc600078e00ff */
[----:B------:R-:W-:Y:S02]  /*f3d0*/  LEA.HI.X.SX32 R144, R159, R10, 0x1, P3 ;  /* 0x0000000a9f907211 */ /* 0x000fe400018f0eff */
[----:B------:R-:W-:Y:S02]  /*f3e0*/  SHF.R.S32.HI R159, RZ, 0x1f, R5 ;  /* 0x0000001fff9f7819 */ /* 0x000fe40000011405 */
[C---:B---3--:R-:W-:Y:S02]  /*f3f0*/  IADD3 R147, P5, R7.reuse, R146, RZ ;  /* 0x0000009207937210 */ /* 0x048fe40007fbe0ff */
[C---:B-----5:R-:W-:Y:S01]  /*f400*/  IADD3 R149, P1, R7.reuse, R148, RZ ;  /* 0x0000009407957210 */ /* 0x060fe20007f3e0ff */
[----:B------:R-:W-:Y:S01]  /*f410*/  IMAD R27, R158, 0x1c, RZ ;  /* 0x0000001c9e1b7824 */ /* 0x000fe200078e02ff */
[----:B------:R-:W-:Y:S01]  /*f420*/  IADD3 R151, P3, R7, R150, RZ ;  /* 0x0000009607977210 */ /* 0x000fe20007f7e0ff */
[----:B------:R-:W-:Y:S01]  /*f430*/  IMAD.WIDE.U32 R8, R6, 0x1c, R8 ;  /* 0x0000001c06087825 */ /* 0x000fe200078e0008 */
[----:B------:R-:W-:-:S02]  /*f440*/  LEA.HI.X.SX32 R146, R146, R10, 0x1, P5 ;  /* 0x0000000a92927211 */ /* 0x000fc400028f0eff */
[-C--:B------:R-:W-:Y:S01]  /*f450*/  LEA.HI.X.SX32 R148, R148, R10.reuse, 0x1, P1 ;  /* 0x0000000a94947211 */ /* 0x080fe200008f0eff */
[----:B------:R-:W-:Y:S01]  /*f460*/  IMAD R29, R159, 0x1c, RZ ;  /* 0x0000001c9f1d7824 */ /* 0x000fe200078e02ff */
[----:B------:R-:W-:Y:S01]  /*f470*/  LEA.HI.X.SX32 R150, R150, R10, 0x1, P3 ;  /* 0x0000000a96967211 */ /* 0x000fe200018f0eff */
[----:B------:R-:W-:Y:S01]  /*f480*/  IMAD.WIDE.U32 R24, R5, 0x1c, R24 ;  /* 0x0000001c05187825 */ /* 0x000fe200078e0018 */
[----:B------:R-:W-:Y:S01]  /*f490*/  SHF.R.S32.HI R154, RZ, 0x6, R154 ;  /* 0x00000006ff9a7819 */ /* 0x000fe2000001149a */
[----:B------:R1:W-:Y:S02]  /*f4a0*/  STL [R1], R238 ;  /* 0x000000ee01007387 */ /* 0x0003e40000100800 */
[----:B------:R-:W-:Y:S01]  /*f4b0*/  VIADD R155, R155, 0xfffffe40 ;  /* 0xfffffe409b9b7836 */ /* 0x000fe20000000000 */
[----:B------:R-:W-:Y:S01]  /*f4c0*/  SHF.L.U64.HI R7, R7, 0x2, R10 ;  /* 0x0000000207077819 */ /* 0x000fe2000001020a */
[----:B------:R-:W-:Y:S01]  /*f4d0*/  IMAD.IADD R11, R9, 0x1, R27 ;  /* 0x00000001090b7824 */ /* 0x000fe200078e021b */
[----:B------:R-:W-:Y:S01]  /*f4e0*/  SHF.L.U64.HI R252, R251, 0x2, R252 ;  /* 0x00000002fbfc7819 */ /* 0x000fe200000102fc */
[----:B------:R-:W-:Y:S01]  /*f4f0*/  IMAD.MOV.U32 R12, RZ, RZ, R8 ;  /* 0x000000ffff0c7224 */ /* 0x000fe200078e0008 */
[----:B------:R-:W-:Y:S01]  /*f500*/  SHF.L.U64.HI R250, R249, 0x2, R250 ;  /* 0x00000002f9fa7819 */ /* 0x000fe200000102fa */
[----:B------:R-:W-:Y:S01]  /*f510*/  IMAD.IADD R8, R25, 0x1, R29 ;  /* 0x0000000119087824 */ /* 0x000fe200078e021d */
[----:B------:R-:W-:Y:S01]  /*f520*/  SHF.L.U64.HI R248, R247, 0x2, R248 ;  /* 0x00000002f7f87819 */ /* 0x000fe200000102f8 */
[----:B------:R-:W-:Y:S01]  /*f530*/  IMAD.MOV.U32 R9, RZ, RZ, R24 ;  /* 0x000000ffff097224 */ /* 0x000fe200078e0018 */
[----:B-1----:R-:W-:Y:S01]  /*f540*/  SHF.L.U64.HI R238, R6, 0x2, R158 ;  /* 0x0000000206ee7819 */ /* 0x002fe2000001029e */
[----:B------:R-:W-:Y:S01]  /*f550*/  IMAD.MOV.U32 R10, RZ, RZ, R155 ;  /* 0x000000ffff0a7224 */ /* 0x000fe200078e009b */
[----:B------:R-:W-:Y:S01]  /*f560*/  SHF.L.U64.HI R246, R245, 0x2, R246 ;  /* 0x00000002f5f67819 */ /* 0x000fe200000102f6 */
[----:B------:R-:W-:Y:S01]  /*f570*/  IMAD.MOV.U32 R155, RZ, RZ, RZ ;  /* 0x000000ffff9b7224 */ /* 0x000fe200078e00ff */
[----:B------:R-:W-:-:S02]  /*f580*/  SHF.L.U64.HI R244, R243, 0x2, R244 ;  /* 0x00000002f3f47819 */ /* 0x000fc400000102f4 */
[----:B------:R-:W-:Y:S02]  /*f590*/  CS2R R56, SRZ ;  /* 0x0000000000387805 */ /* 0x000fe4000001ff00 */
[----:B------:R-:W-:Y:S02]  /*f5a0*/  SHF.L.U64.HI R242, R241, 0x2, R242 ;  /* 0x00000002f1f27819 */ /* 0x000fe400000102f2 */
[----:B------:R-:W-:Y:S02]  /*f5b0*/  CS2R R58, SRZ ;  /* 0x00000000003a7805 */ /* 0x000fe4000001ff00 */
[----:B------:R-:W-:Y:S02]  /*f5c0*/  SHF.L.U64.HI R240, R239, 0x2, R240 ;  /* 0x00000002eff07819 */ /* 0x000fe400000102f0 */
[----:B------:R-:W-:Y:S02]  /*f5d0*/  CS2R R60, SRZ ;  /* 0x00000000003c7805 */ /* 0x000fe4000001ff00 */
        /* <DEDUP_REMOVED lines=38> */
[----:B------:R-:W-:Y:S01]  /*f840*/  SHF.L.U64.HI R199, R198, 0x2, R199 ;  /* 0x00000002c6c77819 */ /* 0x000fe200000102c7 */
[----:B------:R-:W-:Y:S01]  /*f850*/  IMAD.SHL.U32 R251, R251, 0x4, RZ ;  /* 0x00000004fbfb7824 */ /* 0x000fe200078e00ff */
        /* <DEDUP_REMOVED lines=118> */
[----:B------:R-:W-:Y:S01]  /*ffc0*/  CS2R R36, SRZ ;  /* 0x0000000000247805 */ /* 0x000fe2000001ff00 */
        /* <DEDUP_REMOVED lines=18> */
[----:B------:R-:W-:-:S02]  /*100f0*/  IMAD.SHL.U32 R123, R123, 0x4, RZ ;  /* 0x000000047b7b7824 */ /* 0x000fc400078e00ff */
[----:B------:R-:W-:Y:S02]  /*10100*/  IMAD.SHL.U32 R125, R125, 0x4, RZ ;  /* 0x000000047d7d7824 */ /* 0x000fe400078e00ff */
[----:B------:R-:W-:Y:S02]  /*10110*/  IMAD.SHL.U32 R127, R127, 0x4, RZ ;  /* 0x000000047f7f7824 */ /* 0x000fe400078e00ff */
[----:B------:R-:W-:Y:S02]  /*10120*/  IMAD.SHL.U32 R129, R129, 0x4, RZ ;  /* 0x0000000481817824 */ /* 0x000fe400078e00ff */
[----:B------:R-:W-:Y:S02]  /*10130*/  IMAD.SHL.U32 R131, R131, 0x4, RZ ;  /* 0x0000000483837824 */ /* 0x000fe400078e00ff */
[----:B------:R-:W-:Y:S02]  /*10140*/  IMAD.SHL.U32 R133, R133, 0x4, RZ ;  /* 0x0000000485857824 */ /* 0x000fe400078e00ff */
        /* <DEDUP_REMOVED lines=10> */
[----:B------:R-:W-:Y:S01]  /*101f0*/  VIADD R158, R154, 0xfffffff9 ;  /* 0xfffffff99a9e7836 */ /* 0x000fe20000000000 */
[----:B------:R-:W-:Y:S01]  /*10200*/  UMOV UR10, 0x6 ;  /* 0x00000006000a7882 */ /* 0x000fe20000000000 */
[----:B------:R-:W-:-:S05]  /*10210*/  UMOV UR9, 0xffffffff ;  /* 0xffffffff00097882 */ /* 0x000fca0000000000 */
.L_x_1:
[----:B------:R-:W-:Y:S01]  /*10220*/  UIADD3 UR9, UR9, 0x1, URZ ;  /* 0x0000000109097890 */ /* 0x000fe2000fffe03f */
[----:B------:R-:W-:-:S04]  /*10230*/  DEPBAR.LE SB0, 0xc ;  /* 0x000083000000791a */ /* 0x000fc80000000000 */
[----:B------:R-:W-:Y:S01]  /*10240*/  BAR.SYNC.DEFER_BLOCKING 0x0 ;  /* 0x0000000000007b1d */ /* 0x000fe20000010000 */
[----:B------:R-:W-:Y:S01]  /*10250*/  UISETP.GT.AND UP0, UPT, UR9, 0x7, UPT ;  /* 0x000000070900788c */ /* 0x000fe2000bf04270 */
[----:B------:R-:W-:Y:S01]  /*10260*/  VIADD R158, R154, 0xfffffff9 ;  /* 0xfffffff99a9e7836 */ /* 0x000fe20000000000 */
[----:B------:R-:W-:Y:S01]  /*10270*/  ISETP.GT.AND P3, PT, R10, RZ, PT ;  /* 0x000000ff0a00720c */ /* 0x000fe20003f64270 */
[----:B------:R-:W-:Y:S02]  /*10280*/  UIADD3 UR10, UR10, 0x1, URZ ;  /* 0x000000010a0a7890 */ /* 0x000fe4000fffe03f */
[----:B------:R-:W-:Y:S01]  /*10290*/  USEL UR9, UR9, URZ, !UP0 ;  /* 0x0000003f09097287 */ /* 0x000fe2000c000000 */
[----:B------:R-:W-:Y:S01]  /*102a0*/  ISETP.GE.AND P1, PT, R155, R158, PT ;  /* 0x0000009e9b00720c */ /* 0x000fe20003f26270 */
[----:B------:R-:W-:Y:S01]  /*102b0*/  UMOV UR7, 0x40000040 ;  /* 0x4000004000077882 */ /* 0x000fe20000000000 */
[----:B------:R-:W-:Y:S01]  /*102c0*/  SEL R158, RZ, 0x4, !P3 ;  /* 0x00000004ff9e7807 */ /* 0x000fe20005800000 */
[----:B------:R-:W-:-:S02]  /*102d0*/  ULEA UR5, UR9, UR8, 0xe ;  /* 0x0000000809057291 */ /* 0x000fc4000f8e703f */
[----:B------:R-:W-:Y:S01]  /*102e0*/  ULEA UR4, UR9, UR8, 0xf ;  /* 0x0000000809047291 */ /* 0x000fe2000f8e783f */
[----:B------:R-:W-:Y:S01]  /*102f0*/  SEL R158, R158, RZ, !P1 ;  /* 0x000000ff9e9e7207 */ /* 0x000fe20004800000 */
[----:B------:R-:W-:Y:S02]  /*10300*/  UIADD3 UR5, UR5, 0x40000, URZ ;  /* 0x0004000005057890 */ /* 0x000fe4000fffe03f */
[----:B------:R-:W-:Y:S01]  /*10310*/  USHF.R.U32.HI UR4, URZ, 0x4, UR4 ;  /* 0x000000043f047899 */ /* 0x000fe20008011604 */
[----:B------:R-:W-:Y:S01]  /*10320*/  ISETP.NE.U32.AND P3, PT, R158, RZ, PT ;  /* 0x000000ff9e00720c */ /* 0x000fe20003f65070 */
[----:B------:R-:W-:Y:S01]  /*10330*/  USHF.R.U32.HI UR5, URZ, 0x4, UR5 ;  /* 0x000000043f057899 */ /* 0x000fe20008011605 */
[----:B------:R-:W-:Y:S01]  /*10340*/  IADD3 R158, P5, R9, R3, RZ ;  /* 0x00000003099e7210 */ /* 0x000fe20007fbe0ff */
[----:B------:R-:W-:Y:S02]  /*10350*/  USGXT.U32 UR4, UR4, 0xe ;  /* 0x0000000e0404789a */ /* 0x000fe40008000000 */
[----:B------:R-:W-:Y:S01]  /*10360*/  USGXT.U32 UR6, UR5, 0xe ;  /* 0x0000000e0506789a */ /* 0x000fe20008000000 */
[----:B------:R-:W-:-:S02]  /*10370*/  WARPGROUP.ARRIVE ;  /* 0x00000000000079c5 */ /* 0x000fc40000000000 */
[----:B------:R-:W-:Y:S01]  /*10380*/  UMOV UR5, 0x40000040 ;  /* 0x4000004000057882 */ /* 0x000fe20000000000 */
[----:B------:R-:W-:Y:S01]  /*10390*/  UIADD3 UR12, UP0, UR4, 0x2, URZ ;  /* 0x00000002040c7890 */ /* 0x000fe2000ff1e03f */
[----:B------:R-:W-:Y:S01]  /*103a0*/  IMAD.X R159, R8, 0x1, R7, P5 ;  /* 0x00000001089f7824 */ /* 0x000fe200028e0607 */
[----:B------:R-:W-:-:S03]  /*103b0*/  UIADD3 UR14, UP1, UR6, 0x2, URZ ;  /* 0x00000002060e7890 */ /* 0x000fc6000ff3e03f */
[----:B------:R-:W-:Y:S01]  /*103c0*/  HGMMA.64x64x8.F32.TF32 R56, gdesc[UR4], R56 ;  /* 0x04e00000043879f0 */ /* 0x000fe20008702838 */
[----:B------:R-:W-:Y:S01]  /*103d0*/  UMOV UR4, URZ ;  /* 0x0000003f00047c82 */ /* 0x000fe20008000000 */
[----:B------:R-:W-:Y:S01]  /*103e0*/  UMOV UR5, URZ ;  /* 0x0000003f00057c82 */ /* 0x000fe20008000000 */
[----:B------:R-:W-:Y:S02]  /*103f0*/  UIADD3.X UR13, UR4, 0x40000040, URZ, UP0, !UPT ;  /* 0x40000040040d7890 */ /* 0x000fe400087fe43f */
[----:B------:R-:W-:Y:S02]  /*10400*/  UIADD3.X UR15, UR5, 0x40000040, URZ, UP1, !UPT ;  /* 0x40000040050f7890 */ /* 0x000fe40008ffe43f */
[----:B------:R-:W-:Y:S02]  /*10410*/  UIADD3.64 UR40, UR12, 0x2, URZ ;  /* 0x000000020c287897 */ /* 0x000fe4000fffe03f */
[----:B------:R-:W-:Y:S02]  /*10420*/  UIADD3.64 UR42, UR14, 0x2, URZ ;  /* 0x000000020e2a7897 */ /* 0x000fe4000fffe03f */
[----:B------:R-:W-:-:S02]  /*10430*/  UIADD3.64 UR36, UR12, 0x4, URZ ;  /* 0x000000040c247897 */ /* 0x000fc4000fffe03f */
[----:B------:R-:W-:Y:S02]  /*10440*/  UIADD3.64 UR38, UR14, 0x4, URZ ;  /* 0x000000040e267897 */ /* 0x000fe4000fffe03f */
[----:B------:R-:W-:Y:S02]  /*10450*/  UIADD3.64 UR32, UR12, 0x3fe, URZ ;  /* 0x000003fe0c207897 */ /* 0x000fe4000fffe03f */
[----:B------:R-:W-:Y:S02]  /*10460*/  UIADD3.64 UR34, UR14, 0x1fe, URZ ;  /* 0x000001fe0e227897 */ /* 0x000fe4000fffe03f */
[----:B------:R-:W-:Y:S02]  /*10470*/  UIADD3.64 UR28, UR12, 0x400, URZ ;  /* 0x000004000c1c7897 */ /* 0x000fe4000fffe03f */
[----:B------:R-:W-:Y:S02]  /*10480*/  UIADD3.64 UR30, UR14, 0x200, URZ ;  /* 0x000002000e1e7897 */ /* 0x000fe4000fffe03f */
[----:B------:R-:W-:-:S02]  /*10490*/  UIADD3.64 UR24, UR12, 0x402, URZ ;  /* 0x000004020c187897 */ /* 0x000fc4000fffe03f */
[----:B------:R-:W-:Y:S02]  /*104a0*/  UIADD3.64 UR26, UR14, 0x202, URZ ;  /* 0x000002020e1a7897 */ /* 0x000fe4000fffe03f */
[----:B------:R-:W-:Y:S02]  /*104b0*/  UIADD3.64 UR20, UR12, 0x404, URZ ;  /* 0x000004040c147897 */ /* 0x000fe4000fffe03f */
[----:B------:R-:W-:Y:S02]  /*104c0*/  UIADD3.64 UR22, UR14, 0x204, URZ ;  /* 0x000002040e167897 */ /* 0x000fe4000fffe03f */
[----:B------:R-:W-:Y:S02]  /*104d0*/  UIADD3.64 UR4, UR12, 0x1fe, URZ ;  /* 0x000001fe0c047897 */ /* 0x000fe4000fffe03f */
[----:B------:R-:W-:-:S04]  /*104e0*/  UISETP.GT.AND UP0, UPT, UR10, 0x7, UPT ;  /* 0x000000070a00788c */ /* 0x000fc8000bf04270 */
[----:B------:R-:W-:Y:S01]  /*104f0*/  USEL UR10, UR10, URZ, !UP0 ;  /* 0x0000003f0a0a7287 */ /* 0x000fe2000c000000 */
[----:B------:R-:W-:Y:S04]  /*10500*/  HGMMA.64x64x8.F32.TF32 R56, gdesc[UR12], R56 ;  /* 0x04e000000c3879f0 */ /* 0x000fe80008702838 */
[----:B------:R-:W-:Y:S01]  /*10510*/  HGMMA.64x64x8.F32.TF32 R56, gdesc[UR40], R56 ;  /* 0x04e00000283879f0 */ /* 0x000fe20008702838 */
[----:B------:R-:W-:-:S03]  /*10520*/  UIADD3.64 UR40, UR12, 0x202, URZ ;  /* 0x000002020c287897 */ /* 0x000fc6000fffe03f */
        /* <DEDUP_REMOVED lines=8> */
[----:B------:R-:W-:Y:S04]  /*105b0*/  HGMMA.64x64x8.F32.TF32 R56, gdesc[UR20], R56 ;  /* 0x04e00000143879f0 */ /* 0x000fe80008702838 */
[----:B------:R-:W-:Y:S01]  /*105c0*/  HGMMA.64x64x8.F32.TF32 R24, gdesc[UR4], R24 ;  /* 0x04e00000041879f0 */ /* 0x000fe20008702818 */
[----:B------:R-:W-:Y:S01]  /*105d0*/  UIADD3.64 UR4, UR12, 0x200, URZ ;  /* 0x000002000c047897 */ /* 0x000fe2000fffe03f */
[----:B------:R-:W-:Y:S01]  /*105e0*/  UMOV UR6, UR14 ;  /* 0x0000000e00067c82 */ /* 0x000fe20008000000 */
[----:B------:R-:W-:Y:S01]  /*105f0*/  UMOV UR7, UR15 ;  /* 0x0000000f00077c82 */ /* 0x000fe20008000000 */
[----:B------:R-:W-:Y:S01]  /*10600*/  UIADD3.64 UR12, UR12, 0x604, URZ ;  /* 0x000006040c0c7897 */ /* 0x000fe2000fffe03f */
[----:B------:R-:W-:Y:S01]  /*10610*/  UMOV UR14, UR22 ;  /* 0x00000016000e7c82 */ /* 0x000fe20008000000 */
[----:B------:R-:W-:-:S04]  /*10620*/  UMOV UR15, UR23 ;  /* 0x00000017000f7c82 */ /* 0x000fc80008000000 */
[----:B------:R-:W-:Y:S01]  /*10630*/  HGMMA.64x64x8.F32.TF32 R24, gdesc[UR4], R24 ;  /* 0x04e00000041879f0 */ /* 0x000fe20008702818 */
[----:B------:R-:W-:-:S06]  /*10640*/  ULEA UR4, UR10, UR8, 0xf ;  /* 0x000000080a047291 */ /* 0x000fcc000f8e783f */
[----:B------:R-:W-:Y:S01]  /*10650*/  VIADD R238, R2, UR4 ;  /* 0x0000000402ee7c36 */ /* 0x000fe20008000000 */
[----:B------:R-:W-:Y:S04]  /*10660*/  HGMMA.64x64x8.F32.TF32 R24, gdesc[UR40], R24 ;  /* 0x04e00000281879f0 */ /* 0x000fe80008702818 */
[----:B------:R-:W-:Y:S04]  /*10670*/  HGMMA.64x64x8.F32.TF32 R24, gdesc[UR36], R24 ;  /* 0x04e00000241879f0 */ /* 0x000fe80008702818 */
[----:B------:R-:W-:Y:S04]  /*10680*/  HGMMA.64x64x8.F32.TF32 R24, gdesc[UR32], R24 ;  /* 0x04e00000201879f0 */ /* 0x000fe80008702818 */
[----:B------:R-:W-:Y:S04]  /*10690*/  HGMMA.64x64x8.F32.TF32 R24, gdesc[UR28], R24 ;  /* 0x04e000001c1879f0 */ /* 0x000fe80008702818 */
[----:B------:R-:W-:Y:S04]  /*106a0*/  HGMMA.64x64x8.F32.TF32 R24, gdesc[UR24], R24 ;  /* 0x04e00000181879f0 */ /* 0x000fe80008702818 */
[----:B------:R-:W-:Y:S03]  /*106b0*/  HGMMA.64x64x8.F32.TF32 R24, gdesc[UR12], R24, gsb0 ;  /* 0x04e000000c1879f0 */ /* 0x000fe60008002818 */
[----:B------:R-:W-:-:S02]  /*106c0*/  WARPGROUP.DEPBAR.LE gsb0, 0x1 ;  /* 0x00008000000079c5 */ /* 0x000fc40000010100 */
[----:B------:R-:W-:Y:S06]  /*106d0*/  BAR.SYNC.DEFER_BLOCKING 0x0 ;  /* 0x0000000000007b1d */ /* 0x000fec0000010000 */
[----:B------:R-:W-:Y:S01]  /*106e0*/  @!PT LDS RZ, [RZ] ;  /* 0x00000000fffff984 */ /* 0x000fe20000000800 */
[----:B------:R-:W-:Y:S01]  /*106f0*/  @!PT LDS RZ, [RZ] ;  /* 0x00000000fffff984 */ /* 0x000fe20000000800 */
[----:B------:R-:W-:Y:S01]  /*10700*/  @!PT LDS RZ, [RZ] ;  /* 0x00000000fffff984 */ /* 0x000fe20000000800 */
[----:B------:R1:W-:Y:S01]  /*10710*/  LDGSTS.E [R238], desc[UR16][R158.64], P3 ;  /* 0x000000009eee7fae */ /* 0x0003e20009921850 */
[----:B------:R-:W-:-:S04]  /*10720*/  ISETP.GT.AND P3, PT, R10, 0x1, PT ;  /* 0x000000010a00780c */ /* 0x000fc80003f64270 */
[----:B-1----:R-:W-:-:S04]  /*10730*/  SEL R158, RZ, 0x4, !P3 ;  /* 0x00000004ff9e7807 */ /* 0x002fc80005800000 */
[----:B------:R-:W-:-:S04]  /*10740*/  SEL R158, R158, RZ, !P1 ;  /* 0x000000ff9e9e7207 */ /* 0x000fc80004800000 */
[----:B------:R-:W-:Y:S02]  /*10750*/  ISETP.NE.U32.AND P3, PT, R158, RZ, PT ;  /* 0x000000ff9e00720c */ /* 0x000fe40003f65070 */
[----:B------:R-:W-:-:S05]  /*10760*/  IADD3 R158, P5, R9, R153, RZ ;  /* 0x00000099099e7210 */ /* 0x000fca0007fbe0ff */
[----:B------:R-:W-:-:S06]  /*10770*/  IMAD.X R159, R8, 0x1, R152, P5 ;  /* 0x00000001089f7824 */ /* 0x000fcc00028e0698 */
[----:B------:R1:W-:Y:S01]  /*10780*/  LDGSTS.E [R238+0x4], desc[UR16][R158.64], P3 ;  /* 0x000040009eee7fae */ /* 0x0003e20009921850 */
        /* <DEDUP_REMOVED lines=43> */
[----:B-1----:R-:W-:Y:S02]  /*10a40*/  SEL R158, RZ, 0x4, !P3 ;  /* 0x00000004ff9e7807 */ /* 0x002fe40005800000 */
[----:B------:R-:W-:Y:S02]  /*10a50*/  LOP3.LUT R238, R2, 0x10, RZ, 0x3c, !PT ;  /* 0x0000001002ee7812 */ /* 0x000fe400078e3cff */
[----:B------:R-:W-:-:S03]  /*10a60*/  SEL R158, R158, RZ, !P1 ;  /* 0x000000ff9e9e7207 */ /* 0x000fc60004800000 */
[----:B------:R-:W-:Y:S01]  /*10a70*/  VIADD R238, R238, UR4 ;  /* 0x00000004eeee7c36 */ /* 0x000fe20008000000 */
[----:B------:R-:W-:Y:S02]  /*10a80*/  ISETP.NE.U32.AND P3, PT, R158, RZ, PT ;  /* 0x000000ff9e00720c */ /* 0x000fe40003f65070 */
[----:B------:R-:W-:-:S05]  /*10a90*/  IADD3 R158, P5, R9, R147, RZ ;  /* 0x00000093099e7210 */ /* 0x000fca0007fbe0ff */
[----:B------:R-:W-:-:S06]  /*10aa0*/  IMAD.X R159, R8, 0x1, R146, P5 ;  /* 0x00000001089f7824 */ /* 0x000fcc00028e0692 */
        /* <DEDUP_REMOVED lines=345> */
[----:B------:R-:W-:Y:S01]  /*12040*/  ISETP.NE.U32.AND P3, PT, R158, RZ, PT ;  /* 0x000000ff9e00720c */ /* 0x000fe20003f65070 */
[----:B------:R-:W-:Y:S01]  /*12050*/  ULEA UR4, UR10, UR8, 0xe ;  /* 0x000000080a047291 */ /* 0x000fe2000f8e703f */
        /* <DEDUP_REMOVED lines=51> */
[----:B------:R1:W-:Y:S04]  /*12390*/  LDGSTS.E [R238+0x400c], desc[UR16][R158.64], P3 ;  /* 0x0400c0009eee7fae */ /* 0x0003e80009921850 */
[----:B------:R-:W0:Y:S01]  /*123a0*/  LDGDEPBAR ;  /* 0x00000000000079af */ /* 0x000e220000000000 */
[----:B-1----:R-:W1:Y:S01]  /*123b0*/  S2R R159, SR_TID.X ;  /* 0x00000000009f7919 */ /* 0x002e620000002100 */
[----:B------:R-:W-:Y:S01]  /*123c0*/  VIADD R238, R4, UR4 ;  /* 0x0000000404ee7c36 */ /* 0x000fe20008000000 */
[----:B-1----:R-:W-:-:S04]  /*123d0*/  LOP3.LUT R158, R159, 0x3f, RZ, 0xc0, !PT ;  /* 0x0000003f9f9e7812 */ /* 0x002fc800078ec0ff */
[----:B------:R-:W-:-:S04]  /*123e0*/  ISETP.GE.AND P3, PT, R158, R10, PT ;  /* 0x0000000a9e00720c */ /* 0x000fc80003f66270 */
[----:B------:R-:W-:-:S04]  /*123f0*/  SEL R158, RZ, 0x4, P3 ;  /* 0x00000004ff9e7807 */ /* 0x000fc80001800000 */
[----:B------:R-:W-:-:S04]  /*12400*/  SEL R158, R158, RZ, !P1 ;  /* 0x000000ff9e9e7207 */ /* 0x000fc80004800000 */
[----:B------:R-:W-:Y:S02]  /*12410*/  ISETP.NE.U32.AND P1, PT, R158, RZ, PT ;  /* 0x000000ff9e00720c */ /* 0x000fe40003f25070 */
[----:B------:R-:W-:-:S05]  /*12420*/  IADD3 R158, P3, R12, R208, RZ ;  /* 0x000000d00c9e7210 */ /* 0x000fca0007f7e0ff */
[----:B------:R-:W-:-:S06]  /*12430*/  IMAD.X R159, R11, 0x1, R209, P3 ;  /* 0x000000010b9f7824 */ /* 0x000fcc00018e06d1 */
[----:B------:R1:W-:Y:S02]  /*12440*/  LDGSTS.E [R238+0x40000], desc[UR16][R158.64], P1 ;  /* 0x400000009eee7fae */ /* 0x0003e40008921850 */
[----:B-1----:R-:W-:-:S05]  /*12450*/  IADD3 R158, P3, R12, R216, RZ ;  /* 0x000000d80c9e7210 */ /* 0x002fca0007f7e0ff */
[----:B------:R-:W-:-:S05]  /*12460*/  IMAD.X R159, R11, 0x1, R217, P3 ;  /* 0x000000010b9f7824 */ /* 0x000fca00018e06d9 */
        /* <DEDUP_REMOVED lines=12> */
[----:B------:R1:W-:Y:S04]  /*12530*/  LDGSTS.E [R238+0x41400], desc[UR16][R158.64], P1 ;  /* 0x414000009eee7fae */ /* 0x0003e80008921850 */
[----:B------:R-:W1:Y:S02]  /*12540*/  LDL R159, [R1+0x10] ;  /* 0x00001000019f7983 */ /* 0x000e640000100800 */
[----:B-1----:R-:W-:Y:S02]  /*12550*/  IADD3 R158, P3, R12, R159, RZ ;  /* 0x0000009f0c9e7210 */ /* 0x002fe40007f7e0ff */
[----:B------:R-:W2:Y:S03]  /*12560*/  LDL R159, [R1+0x14] ;  /* 0x00001400019f7983 */ /* 0x000ea60000100800 */
[----:B--2---:R-:W-:-:S05]  /*12570*/  IMAD.X R159, R11, 0x1, R159, P3 ;  /* 0x000000010b9f7824 */ /* 0x004fca00018e069f */
[----:B------:R1:W-:Y:S04]  /*12580*/  LDGSTS.E [R238+0x41800], desc[UR16][R158.64], P1 ;  /* 0x418000009eee7fae */ /* 0x0003e80008921850 */
[----:B------:R-:W1:Y:S02]  /*12590*/  LDL R159, [R1+0x30] ;  /* 0x00003000019f7983 */ /* 0x000e640000100800 */
[----:B-1----:R-:W-:Y:S02]  /*125a0*/  IADD3 R158, P3, R12, R159, RZ ;  /* 0x0000009f0c9e7210 */ /* 0x002fe40007f7e0ff */
[----:B------:R-:W2:Y:S03]  /*125b0*/  LDL R159, [R1+0x34] ;  /* 0x00003400019f7983 */ /* 0x000ea60000100800 */
[----:B--2---:R-:W-:-:S05]  /*125c0*/  IMAD.X R159, R11, 0x1, R159, P3 ;  /* 0x000000010b9f7824 */ /* 0x004fca00018e069f */
[----:B------:R1:W-:Y:S02]  /*125d0*/  LDGSTS.E [R238+0x41c00], desc[UR16][R158.64], P1 ;  /* 0x41c000009eee7fae */ /* 0x0003e40008921850 */
[----:B-1----:R-:W-:Y:S02]  /*125e0*/  LOP3.LUT R238, R4, 0x20, RZ, 0x3c, !PT ;  /* 0x0000002004ee7812 */ /* 0x002fe400078e3cff */
[----:B------:R-:W-:-:S03]  /*125f0*/  IADD3 R158, P3, R12, R210, RZ ;  /* 0x000000d20c9e7210 */ /* 0x000fc60007f7e0ff */
[----:B------:R-:W-:Y:S02]  /*12600*/  VIADD R238, R238, UR4 ;  /* 0x00000004eeee7c36 */ /* 0x000fe40008000000 */
        /* <DEDUP_REMOVED lines=44> */
[----:B------:R-:W1:Y:S02]  /*128d0*/  LDL R159, [R1] ;  /* 0x00000000019f7983 */ /* 0x000e640000100800 */
        /* <DEDUP_REMOVED lines=38> */
[----:B------:R-:W2:Y:S02]  /*12b40*/  LDL R159, [R1+0x2c] ;  /* 0x00002c00019f7983 */ /* 0x000ea40000100800 */
[----:B--2---:R-:W-:-:S05]  /*12b50*/  IADD3.X R159, R11, R159, RZ, P3, !PT ;  /* 0x0000009f0b9f7210 */ /* 0x004fca0001ffe4ff */
[----:B------:R1:W-:Y:S04]  /*12b60*/  LDGSTS.E [R238+0x41b00], desc[UR16][R158.64], P1 ;  /* 0x41b000009eee7fae */ /* 0x0003e80008921850 */
[----:B------:R-:W1:Y:S02]  /*12b70*/  LDL R159, [R1+0x48] ;  /* 0x00004800019f7983 */ /* 0x000e640000100800 */
[----:B-1----:R-:W-:Y:S02]  /*12b80*/  IADD3 R158, P3, R12, R159, RZ ;  /* 0x0000009f0c9e7210 */ /* 0x002fe40007f7e0ff */
[----:B------:R-:W2:Y:S01]  /*12b90*/  LDL R159, [R1+0x4c] ;  /* 0x00004c00019f7983 */ /* 0x000ea20000100800 */
[----:B------:R-:W-:Y:S01]  /*12ba0*/  VIADD R155, R155, 0x1 ;  /* 0x000000019b9b7836 */ /* 0x000fe20000000000 */
[----:B------:R-:W-:Y:S01]  /*12bb0*/  LEA R9, P5, R5, R9, 0x2 ;  /* 0x0000000905097211 */ /* 0x000fe200078a10ff */
[----:B------:R-:W-:-:S02]  /*12bc0*/  VIADD R10, R10, 0xffffffc0 ;  /* 0xffffffc00a0a7836 */ /* 0x000fc40000000000 */
[----:B--2---:R-:W-:Y:S01]  /*12bd0*/  IMAD.X R159, R11, 0x1, R159, P3 ;  /* 0x000000010b9f7824 */ /* 0x004fe200018e069f */
[----:B------:R-:W-:-:S04]  /*12be0*/  LEA R12, P3, R6, R12, 0x2 ;  /* 0x0000000c060c7211 */ /* 0x000fc800078610ff */
[----:B------:R1:W-:Y:S01]  /*12bf0*/  LDGSTS.E [R238+0x41f00], desc[UR16][R158.64], P1 ;  /* 0x41f000009eee7fae */ /* 0x0003e20008921850 */
[----:B------:R-:W-:-:S03]  /*12c00*/  ISETP.NE.U32.AND P1, PT, R154, R155, PT ;  /* 0x0000009b9a00720c */ /* 0x000fc60003f25070 */
[----:B------:R-:W0:Y:S01]  /*12c10*/  LDGDEPBAR ;  /* 0x00000000000079af */ /* 0x000e220000000000 */
[----:B-1----:R-:W-:Y:S02]  /*12c20*/  SHF.R.S32.HI R159, RZ, 0x1f, R5 ;  /* 0x0000001fff9f7819 */ /* 0x002fe40000011405 */
[----:B------:R-:W-:Y:S02]  /*12c30*/  SHF.R.S32.HI R158, RZ, 0x1f, R6 ;  /* 0x0000001fff9e7819 */ /* 0x000fe40000011406 */
[----:B------:R-:W-:Y:S02]  /*12c40*/  SHF.L.U64.HI R159, R5, 0x2, R159 ;  /* 0x00000002059f7819 */ /* 0x000fe4000001029f */
[----:B------:R-:W-:-:S03]  /*12c50*/  SHF.L.U64.HI R158, R6, 0x2, R158 ;  /* 0x00000002069e7819 */ /* 0x000fc6000001029e */
[----:B------:R-:W-:Y:S02]  /*12c60*/  IMAD.X R8, R8, 0x1, R159, P5 ;  /* 0x0000000108087824 */ /* 0x000fe400028e069f */
[----:B------:R-:W-:Y:S01]  /*12c70*/  IMAD.X R11, R11, 0x1, R158, P3 ;  /* 0x000000010b0b7824 */ /* 0x000fe200018e069e */
[----:B------:R-:W-:Y:S06]  /*12c80*/  @P1 BRA `(.L_x_1) ;  /* 0xffffffd400641947 */ /* 0x000fec000383ffff */
.L_x_0:
[----:B------:R-:W1:Y:S01]  /*12c90*/  S2R R238, SR_TID.X ;  /* 0x0000000000ee7919 */ /* 0x000e620000002100 */
[----:B------:R-:W-:Y:S02]  /*12ca0*/  WARPGROUP.DEPBAR.LE gsb0, 0x0 ;  /* 0x00008000000079c5 */ /* 0x000fe40000010000 */
[----:B------:R-:W-:-:S04]  /*12cb0*/  DEPBAR.LE SB0, 0x0 ;  /* 0x000080000000791a */ /* 0x000fc80000000000 */
[C---:B------:R-:W-:Y:S01]  /*12cc0*/  VIADD R2, R0.reuse, 0x4 ;  /* 0x0000000400027836 */ /* 0x040fe20000000000 */
[----:B------:R-:W2:Y:S01]  /*12cd0*/  LDL.LU R101, [R1+0x58] ;  /* 0x0000580001657983 */ /* 0x000ea20000300800 */
[----:B------:R-:W-:Y:S01]  /*12ce0*/  VIADD R4, R0, 0x3 ;  /* 0x0000000300047836 */ /* 0x000fe20000000000 */
[----:B------:R-:W-:Y:S01]  /*12cf0*/  ULDC UR4, c[0x0][0x244] ;  /* 0x0000910000047ab9 */ /* 0x000fe20000000800 */
[----:B------:R-:W-:Y:S01]  /*12d00*/  ULDC UR5, c[0x0][0x248] ;  /* 0x0000920000057ab9 */ /* 0x000fe20000000800 */
[----:B------:R-:W-:Y:S01]  /*12d10*/  ULDC.64 UR6, c[0x0][0x220] ;  /* 0x0000880000067ab9 */ /* 0x000fe20000000a00 */
[C---:B-1----:R-:W-:Y:S02]  /*12d20*/  IMAD.SHL.U32 R158, R238.reuse, 0x40, RZ ;  /* 0x00000040ee9e7824 */ /* 0x042fe400078e00ff */
[C---:B------:R-:W-:Y:S02]  /*12d30*/  IMAD.SHL.U32 R159, R238.reuse, 0x10, RZ ;  /* 0x00000010ee9f7824 */ /* 0x040fe400078e00ff */
[----:B------:R-:W-:Y:S01]  /*12d40*/  IMAD.SHL.U32 R3, R238, 0x8, RZ ;  /* 0x00000008ee037824 */ /* 0x000fe200078e00ff */
[----:B------:R-:W-:-:S02]  /*12d50*/  LOP3.LUT R158, R158, 0x400, RZ, 0xc0, !PT ;  /* 0x000004009e9e7812 */ /* 0x000fc400078ec0ff */
[----:B------:R-:W-:Y:S02]  /*12d60*/  LOP3.LUT R159, R159, 0xf0, RZ, 0xc0, !PT ;  /* 0x000000f09f9f7812 */ /* 0x000fe400078ec0ff */
[----:B------:R-:W-:Y:S02]  /*12d70*/  LOP3.LUT R3, R3, 0x300, RZ, 0xc0, !PT ;  /* 0x0000030003037812 */ /* 0x000fe400078ec0ff */
[----:B------:R-:W-:Y:S02]  /*12d80*/  IADD3 R6, R158, UR8, R159 ;  /* 0x000000089e067c10 */ /* 0x000fe4000fffe09f */
[----:B------:R-:W1:Y:S01]  /*12d90*/  S2R R158, SR_TID.X ;  /* 0x00000000009e7919 */ /* 0x000e620000002100 */
[-C--:B------:R-:W-:Y:S01]  /*12da0*/  ISETP.LT.AND P5, PT, R2, R157.reuse, !P0 ;  /* 0x0000009d0200720c */ /* 0x080fe200047a1270 */
[----:B------:R-:W-:Y:S01]  /*12db0*/  IMAD.MOV.U32 R7, RZ, RZ, R26 ;  /* 0x000000ffff077224 */ /* 0x000fe200078e001a */
[----:B------:R-:W-:Y:S01]  /*12dc0*/  ISETP.LT.AND P3, PT, R4, R157, !P0 ;  /* 0x0000009d0400720c */ /* 0x000fe20004761270 */
[----:B------:R-:W-:-:S02]  /*12dd0*/  IMAD.IADD R100, R3, 0x1, R6 ;  /* 0x0000000103647824 */ /* 0x000fc400078e0206 */
[----:B------:R-:W-:Y:S02]  /*12de0*/  IMAD.MOV.U32 R4, RZ, RZ, R56 ;  /* 0x000000ffff047224 */ /* 0x000fe400078e0038 */
[----:B------:R-:W-:Y:S01]  /*12df0*/  IMAD.MOV.U32 R6, RZ, RZ, R24 ;  /* 0x000000ffff067224 */ /* 0x000fe200078e0018 */
[----:B-1----:R-:W-:-:S04]  /*12e00*/  LOP3.LUT R5, R158, 0x7f, RZ, 0xc0, !PT ;  /* 0x0000007f9e057812 */ /* 0x002fc800078ec0ff */
[----:B------:R-:W-:Y:S01]  /*12e10*/  LEA R2, R5, UR8, 0x4 ;  /* 0x0000000805027c11 */ /* 0x000fe2000f8e20ff */
[----:B------:R-:W-:Y:S01]  /*12e20*/  BAR.SYNC.DEFER_BLOCKING 0x0 ;  /* 0x0000000000007b1d */ /* 0x000fe20000010000 */
[----:B------:R-:W-:-:S05]  /*12e30*/  IMAD.MOV.U32 R5, RZ, RZ, R58 ;  /* 0x000000ffff057224 */ /* 0x000fca00078e003a */
[----:B------:R1:W-:Y:S02]  /*12e40*/  STSM.16.M88.4 [R100], R4 ;  /* 0x0000000464007844 */ /* 0x0003e40000000200 */
[----:B------:R-:W-:Y:S01]  /*12e50*/  BAR.SYNC.DEFER_BLOCKING 0x0 ;  /* 0x0000000000007b1d */ /* 0x000fe20000010000 */
[----:B------:R-:W-:Y:S02]  /*12e60*/  IMAD.MOV.U32 R8, RZ, RZ, R57 ;  /* 0x000000ffff087224 */ /* 0x000fe400078e0039 */
[----:B------:R-:W-:-:S03]  /*12e70*/  IMAD.MOV.U32 R9, RZ, RZ, R59 ;  /* 0x000000ffff097224 */ /* 0x000fc600078e003b */
[----:B------:R-:W3:Y:S01]  /*12e80*/  LDS.128 R96, [R2] ;  /* 0x0000000002607984 */ /* 0x000ee20000000c00 */
[----:B------:R-:W-:Y:S02]  /*12e90*/  IMAD.MOV.U32 R10, RZ, RZ, R25 ;  /* 0x000000ffff0a7224 */ /* 0x000fe400078e0019 */
[----:B------:R-:W-:Y:S01]  /*12ea0*/  IMAD.MOV.U32 R11, RZ, RZ, R27 ;  /* 0x000000ffff0b7224 */ /* 0x000fe200078e001b */
[----:B------:R-:W-:Y:S06]  /*12eb0*/  BAR.SYNC.DEFER_BLOCKING 0x0 ;  /* 0x0000000000007b1d */ /* 0x000fec0000010000 */
[----:B------:R4:W-:Y:S02]  /*12ec0*/  STSM.16.M88.4 [R100], R8 ;  /* 0x0000000864007844 */ /* 0x0009e40000000200 */
[----:B------:R-:W-:Y:S01]  /*12ed0*/  BAR.SYNC.DEFER_BLOCKING 0x0 ;  /* 0x0000000000007b1d */ /* 0x000fe20000010000 */
[----:B------:R-:W-:-:S02]  /*12ee0*/  IMAD.MOV.U32 R12, RZ, RZ, R60 ;  /* 0x000000ffff0c7224 */ /* 0x000fc400078e003c */
[----:B------:R-:W-:-:S03]  /*12ef0*/  IMAD.MOV.U32 R13, RZ, RZ, R62 ;  /* 0x000000ffff0d7224 */ /* 0x000fc600078e003e */
[----:B------:R-:W5:Y:S01]  /*12f00*/  LDS.128 R92, [R2] ;  /* 0x00000000025c7984 */ /* 0x000f620000000c00 */
        /* <DEDUP_REMOVED lines=11> */
[----:B------:R3:W-:Y:S01]  /*12fc0*/  STSM.16.M88.4 [R100], R16 ;  /* 0x0000001064007844 */ /* 0x0007e20000000200 */
[----:B-1----:R-:W-:-:S02]  /*12fd0*/  IMAD.MOV.U32 R4, RZ, RZ, R64 ;  /* 0x000000ffff047224 */ /* 0x002fc400078e0040 */
[----:B------:R-:W-:Y:S02]  /*12fe0*/  IMAD.MOV.U32 R5, RZ, RZ, R66 ;  /* 0x000000ffff057224 */ /* 0x000fe400078e0042 */
[----:B----4-:R-:W-:Y:S02]  /*12ff0*/  IMAD.MOV.U32 R8, RZ, RZ, R65 ;  /* 0x000000ffff087224 */ /* 0x010fe400078e0041 */
[----:B------:R-:W-:Y:S01]  /*13000*/  IMAD.MOV.U32 R9, RZ, RZ, R67 ;  /* 0x000000ffff097224 */ /* 0x000fe200078e0043 */
[----:B------:R-:W-:Y:S01]  /*13010*/  BAR.SYNC.DEFER_BLOCKING 0x0 ;  /* 0x0000000000007b1d */ /* 0x000fe20000010000 */
[----:B------:R-:W-:Y:S02]  /*13020*/  IMAD.MOV.U32 R6, RZ, RZ, R32 ;  /* 0x000000ffff067224 */ /* 0x000fe400078e0020 */
[----:B------:R-:W-:-:S03]  /*13030*/  IMAD.MOV.U32 R7, RZ, RZ, R34 ;  /* 0x000000ffff077224 */ /* 0x000fc600078e0022 */
[----:B------:R-:W1:Y:S02]  /*13040*/  LDS.128 R64, [R2] ;  /* 0x0000000002407984 */ /* 0x000e640000000c00 */
[----:B------:R-:W-:Y:S06]  /*13050*/  BAR.SYNC.DEFER_BLOCKING 0x0 ;  /* 0x0000000000007b1d */ /* 0x000fec0000010000 */
[----:B------:R-:W-:Y:S02]  /*13060*/  STSM.16.M88.4 [R100], R4 ;  /* 0x0000000464007844 */ /* 0x000fe40000000200 */
[----:B------:R-:W-:Y:S01]  /*13070*/  BAR.SYNC.DEFER_BLOCKING 0x0 ;  /* 0x0000000000007b1d */ /* 0x000fe20000010000 */
[----:B------:R-:W-:-:S02]  /*13080*/  IMAD.MOV.U32 R10, RZ, RZ, R33 ;  /* 0x000000ffff0a7224 */ /* 0x000fc400078e0021 */
[----:B------:R-:W-:-:S03]  /*13090*/  IMAD.MOV.U32 R11, RZ, RZ, R35 ;  /* 0x000000ffff0b7224 */ /* 0x000fc600078e0023 */
[----:B------:R-:W4:Y:S02]  /*130a0*/  LDS.128 R60, [R2] ;  /* 0x00000000023c7984 */ /* 0x000f240000000c00 */
[----:B------:R-:W-:Y:S06]  /*130b0*/  BAR.SYNC.DEFER_BLOCKING 0x0 ;  /* 0x0000000000007b1d */ /* 0x000fec0000010000 */
[----:B------:R5:W-:Y:S02]  /*130c0*/  STSM.16.M88.4 [R100], R8 ;  /* 0x0000000864007844 */ /* 0x000be40000000200 */
[----:B------:R-:W-:Y:S01]  /*130d0*/  BAR.SYNC.DEFER_BLOCKING 0x0 ;  /* 0x0000000000007b1d */ /* 0x000fe20000010000 */
[----:B---3--:R-:W-:-:S02]  /*130e0*/  IMAD.MOV.U32 R12, RZ, RZ, R68 ;  /* 0x000000ffff0c7224 */ /* 0x008fc400078e0044 */
[----:B------:R-:W-:-:S03]  /*130f0*/  IMAD.MOV.U32 R13, RZ, RZ, R70 ;  /* 0x000000ffff0d7224 */ /* 0x000fc600078e0046 */
[----:B------:R-:W3:Y:S01]  /*13100*/  LDS.128 R56, [R2] ;  /* 0x0000000002387984 */ /* 0x000ee20000000c00 */
[----:B------:R-:W-:Y:S02]  /*13110*/  IMAD.MOV.U32 R14, RZ, RZ, R36 ;  /* 0x000000ffff0e7224 */ /* 0x000fe400078e0024 */
[----:B------:R-:W-:Y:S01]  /*13120*/  IMAD.MOV.U32 R15, RZ, RZ, R38 ;  /* 0x000000ffff0f7224 */ /* 0x000fe200078e0026 */
[----:B------:R-:W-:Y:S06]  /*13130*/  BAR.SYNC.DEFER_BLOCKING 0x0 ;  /* 0x0000000000007b1d */ /* 0x000fec0000010000 */
[----:B------:R-:W-:Y:S02]  /*13140*/  STSM.16.M88.4 [R100], R12 ;  /* 0x0000000c64007844 */ /* 0x000fe40000000200 */
[----:B------:R-:W-:Y:S01]  /*13150*/  BAR.SYNC.DEFER_BLOCKING 0x0 ;  /* 0x0000000000007b1d */ /* 0x000fe20000010000 */
[----:B------:R-:W-:-:S02]  /*13160*/  IMAD.MOV.U32 R16, RZ, RZ, R69 ;  /* 0x000000ffff107224 */ /* 0x000fc400078e0045 */
[----:B------:R-:W-:-:S03]  /*13170*/  IMAD.MOV.U32 R17, RZ, RZ, R71 ;  /* 0x000000ffff117224 */ /* 0x000fc600078e0047 */
[----:B------:R-:W3:Y:S01]  /*13180*/  LDS.128 R32, [R2] ;  /* 0x0000000002207984 */ /* 0x000ee20000000c00 */
[----:B------:R-:W-:Y:S02]  /*13190*/  IMAD.MOV.U32 R18, RZ, RZ, R37 ;  /* 0x000000ffff127224 */ /* 0x000fe400078e0025 */
[----:B------:R-:W-:Y:S01]  /*131a0*/  IMAD.MOV.U32 R19, RZ, RZ, R39 ;  /* 0x000000ffff137224 */ /* 0x000fe200078e0027 */
[----:B------:R-:W-:Y:S06]  /*131b0*/  BAR.SYNC.DEFER_BLOCKING 0x0 ;  /* 0x0000000000007b1d */ /* 0x000fec0000010000 */
[----:B------:R1:W-:Y:S02]  /*131c0*/  STSM.16.M88.4 [R100], R16 ;  /* 0x0000001064007844 */ /* 0x0003e40000000200 */
[----:B------:R-:W-:Y:S01]  /*131d0*/  BAR.SYNC.DEFER_BLOCKING 0x0 ;  /* 0x0000000000007b1d */ /* 0x000fe20000010000 */
[----:B-----5:R-:W-:-:S02]  /*131e0*/  IMAD.MOV.U32 R8, RZ, RZ, R72 ;  /* 0x000000ffff087224 */ /* 0x020fc400078e0048 */
[----:B------:R-:W-:-:S03]  /*131f0*/  IMAD.MOV.U32 R9, RZ, RZ, R74 ;  /* 0x000000ffff097224 */ /* 0x000fc600078e004a */
[----:B------:R-:W5:Y:S01]  /*13200*/  LDS.128 R36, [R2] ;  /* 0x0000000002247984 */ /* 0x000f620000000c00 */
[----:B------:R-:W-:Y:S02]  /*13210*/  IMAD.MOV.U32 R10, RZ, RZ, R40 ;  /* 0x000000ffff0a7224 */ /* 0x000fe400078e0028 */
[----:B------:R-:W-:Y:S01]  /*13220*/  IMAD.MOV.U32 R11, RZ, RZ, R42 ;  /* 0x000000ffff0b7224 */ /* 0x000fe200078e002a */
[----:B------:R-:W-:Y:S06]  /*13230*/  BAR.SYNC.DEFER_BLOCKING 0x0 ;  /* 0x0000000000007b1d */ /* 0x000fec0000010000 */
[----:B------:R-:W-:Y:S02]  /*13240*/  STSM.16.M88.4 [R100], R8 ;  /* 0x0000000864007844 */ /* 0x000fe40000000200 */
[----:B------:R-:W-:Y:S01]  /*13250*/  BAR.SYNC.DEFER_BLOCKING 0x0 ;  /* 0x0000000000007b1d */ /* 0x000fe20000010000 */
[----:B------:R-:W-:-:S02]  /*13260*/  IMAD.MOV.U32 R20, RZ, RZ, R73 ;  /* 0x000000ffff147224 */ /* 0x000fc400078e0049 */
[----:B------:R-:W-:-:S03]  /*13270*/  IMAD.MOV.U32 R21, RZ, RZ, R75 ;  /* 0x000000ffff157224 */ /* 0x000fc600078e004b */
[----:B------:R-:W5:Y:S01]  /*13280*/  LDS.128 R4, [R2] ;  /* 0x0000000002047984 */ /* 0x000f620000000c00 */
[----:B------:R-:W-:Y:S02]  /*13290*/  IMAD.MOV.U32 R22, RZ, RZ, R41 ;  /* 0x000000ffff167224 */ /* 0x000fe400078e0029 */
[----:B------:R-:W-:Y:S01]  /*132a0*/  IMAD.MOV.U32 R23, RZ, RZ, R43 ;  /* 0x000000ffff177224 */ /* 0x000fe200078e002b */
[----:B------:R-:W-:Y:S06]  /*132b0*/  BAR.SYNC.DEFER_BLOCKING 0x0 ;  /* 0x0000000000007b1d */ /* 0x000fec0000010000 */
[----:B------:R-:W-:Y:S02]  /*132c0*/  STSM.16.M88.4 [R100], R20 ;  /* 0x0000001464007844 */ /* 0x000fe40000000200 */
[----:B------:R-:W-:Y:S01]  /*132d0*/  BAR.SYNC.DEFER_BLOCKING 0x0 ;  /* 0x0000000000007b1d */ /* 0x000fe20000010000 */
[----:B-1----:R-:W-:-:S02]  /*132e0*/  IMAD.MOV.U32 R16, RZ, RZ, R76 ;  /* 0x000000ffff107224 */ /* 0x002fc400078e004c */
[----:B------:R-:W-:-:S03]  /*132f0*/  IMAD.MOV.U32 R17, RZ, RZ, R78 ;  /* 0x000000ffff117224 */ /* 0x000fc600078e004e */
[----:B------:R-:W1:Y:S01]  /*13300*/  LDS.128 R12, [R2] ;  /* 0x00000000020c7984 */ /* 0x000e620000000c00 */
[----:B------:R-:W-:Y:S02]  /*13310*/  IMAD.MOV.U32 R18, RZ, RZ, R44 ;  /* 0x000000ffff127224 */ /* 0x000fe400078e002c */
[----:B------:R-:W-:Y:S01]  /*13320*/  IMAD.MOV.U32 R19, RZ, RZ, R46 ;  /* 0x000000ffff137224 */ /* 0x000fe200078e002e */
[----:B------:R-:W-:Y:S06]  /*13330*/  BAR.SYNC.DEFER_BLOCKING 0x0 ;  /* 0x0000000000007b1d */ /* 0x000fec0000010000 */
[----:B------:R-:W-:Y:S02]  /*13340*/  STSM.16.M88.4 [R100], R16 ;  /* 0x0000001064007844 */ /* 0x000fe40000000200 */
[----:B------:R-:W-:Y:S01]  /*13350*/  BAR.SYNC.DEFER_BLOCKING 0x0 ;  /* 0x0000000000007b1d */ /* 0x000fe20000010000 */
[----:B------:R-:W-:-:S02]  /*13360*/  IMAD.MOV.U32 R24, RZ, RZ, R77 ;  /* 0x000000ffff187224 */ /* 0x000fc400078e004d */
        /* <DEDUP_REMOVED lines=13> */
[----:B------:R4:W-:Y:S02]  /*13440*/  STSM.16.M88.4 [R100], R28 ;  /* 0x0000001c64007844 */ /* 0x0009e40000000200 */
        /* <DEDUP_REMOVED lines=14> */
[----:B------:R-:W-:Y:S01]  /*13530*/  BAR.SYNC.DEFER_BLOCKING 0x0 ;  /* 0x0000000000007b1d */ /* 0x000fe20000010000 */
[----:B--2---:R-:W-:Y:S02]  /*13540*/  IMAD R3, R101, UR4, RZ ;  /* 0x0000000465037c24 */ /* 0x004fe4000f8e02ff */
[----:B----4-:R-:W-:-:S03]  /*13550*/  IMAD R28, R0, UR5, RZ ;  /* 0x00000005001c7c24 */ /* 0x010fc6000f8e02ff */
[C---:B------:R-:W-:Y:S01]  /*13560*/  LEA R40, P1, R3.reuse, UR6, 0x2 ;  /* 0x0000000603287c11 */ /* 0x040fe2000f8210ff */
[----:B------:R2:W-:Y:S03]  /*13570*/  STSM.16.M88.4 [R100], R48 ;  /* 0x0000003064007844 */ /* 0x0005e60000000200 */
[----:B------:R-:W-:Y:S02]  /*13580*/  LEA.HI.X.SX32 R3, R3, UR7, 0x2, P1 ;  /* 0x0000000703037c11 */ /* 0x000fe400088f16ff */
[C---:B------:R-:W-:Y:S01]  /*13590*/  LEA R42, P6, R28.reuse, R40, 0x2 ;  /* 0x000000281c2a7211 */ /* 0x040fe200078c10ff */
[----:B------:R-:W-:-:S03]  /*135a0*/  VIADD R41, R28, UR5 ;  /* 0x000000051c297c36 */ /* 0x000fc60008000000 */
[----:B------:R-:W-:Y:S01]  /*135b0*/  LEA.HI.X.SX32 R43, R28, R3, 0x2, P6 ;  /* 0x000000031c2b7211 */ /* 0x000fe200030f16ff */
[----:B------:R-:W-:Y:S01]  /*135c0*/  BAR.SYNC.DEFER_BLOCKING 0x0 ;  /* 0x0000000000007b1d */ /* 0x000fe20000010000 */
[----:B------:R-:W-:Y:S02]  /*135d0*/  IMAD.MOV.U32 R68, RZ, RZ, R85 ;  /* 0x000000ffff447224 */ /* 0x000fe400078e0055 */
[----:B------:R-:W-:-:S03]  /*135e0*/  IMAD.MOV.U32 R69, RZ, RZ, R87 ;  /* 0x000000ffff457224 */ /* 0x000fc600078e0057 */
[----:B------:R-:W4:Y:S01]  /*135f0*/  LDS.128 R28, [R2] ;  /* 0x00000000021c7984 */ /* 0x000f220000000c00 */
[----:B------:R-:W-:Y:S02]  /*13600*/  IMAD.MOV.U32 R70, RZ, RZ, R53 ;  /* 0x000000ffff467224 */ /* 0x000fe400078e0035 */
[----:B------:R-:W-:Y:S01]  /*13610*/  IMAD.MOV.U32 R71, RZ, RZ, R55 ;  /* 0x000000ffff477224 */ /* 0x000fe200078e0037 */
[----:B------:R-:W-:Y:S01]  /*13620*/  BAR.SYNC.DEFER_BLOCKING 0x0 ;  /* 0x0000000000007b1d */ /* 0x000fe20000010000 */
[C---:B------:R-:W-:Y:S01]  /*13630*/  ISETP.LT.AND P1, PT, R0.reuse, R157, !P0 ;  /* 0x0000009d0000720c */ /* 0x040fe20004721270 */
[----:B---3--:R-:W-:-:S04]  /*13640*/  VIADD R46, R0, 0x5 ;  /* 0x00000005002e7836 */ /* 0x008fc80000000000 */
[----:B------:R-:W-:Y:S02]  /*13650*/  STSM.16.M88.4 [R100], R68 ;  /* 0x0000004464007844 */ /* 0x000fe40000000200 */
[----:B------:R-:W-:Y:S01]  /*13660*/  BAR.SYNC.DEFER_BLOCKING 0x0 ;  /* 0x0000000000007b1d */ /* 0x000fe20000010000 */
[C---:B------:R-:W-:Y:S01]  /*13670*/  LEA R44, P6, R41.reuse, R40, 0x2 ;  /* 0x00000028292c7211 */ /* 0x040fe200078c10ff */
[C---:B------:R-:W-:Y:S02]  /*13680*/  VIADD R47, R41.reuse, UR5 ;  /* 0x00000005292f7c36 */ /* 0x040fe40008000000 */
[----:B--2---:R-:W-:Y:S01]  /*13690*/  VIADD R48, R0, 0x6 ;  /* 0x0000000600307836 */ /* 0x004fe20000000000 */
[----:B------:R-:W-:Y:S01]  /*136a0*/  LEA.HI.X.SX32 R45, R41, R3, 0x2, P6 ;  /* 0x00000003292d7211 */ /* 0x000fe200030f16ff */
[----:B------:R-:W-:Y:S01]  /*136b0*/  VIADD R41, R47, UR5 ;  /* 0x000000052f297c36 */ /* 0x000fe20008000000 */
[----:B------:R2:W-:Y:S01]  /*136c0*/  @P1 STG.E desc[UR16][R42.64], R96 ;  /* 0x000000602a001986 */ /* 0x0005e2000c101910 */
[----:B------:R-:W-:-:S02]  /*136d0*/  ISETP.LT.AND P1, PT, R46, R157, !P0 ;  /* 0x0000009d2e00720c */ /* 0x000fc40004721270 */
[CC--:B------:R-:W-:Y:S01]  /*136e0*/  LEA R46, P6, R47.reuse, R40.reuse, 0x2 ;  /* 0x000000282f2e7211 */ /* 0x0c0fe200078c10ff */
[----:B------:R3:W-:Y:S01]  /*136f0*/  @P4 STG.E desc[UR16][R44.64], R92 ;  /* 0x0000005c2c004986 */ /* 0x0007e2000c101910 */
[----:B------:R-:W-:Y:S02]  /*13700*/  ISETP.LT.AND P4, PT, R48, R157, !P0 ;  /* 0x0000009d3000720c */ /* 0x000fe40004781270 */
[-C--:B------:R-:W-:Y:S02]  /*13710*/  LEA.HI.X.SX32 R47, R47, R3.reuse, 0x2, P6 ;  /* 0x000000032f2f7211 */ /* 0x080fe400030f16ff */
[C---:B------:R-:W-:Y:S01]  /*13720*/  LEA R48, P6, R41.reuse, R40, 0x2 ;  /* 0x0000002829307211 */ /* 0x040fe200078c10ff */
[----:B--2---:R-:W-:Y:S02]  /*13730*/  VIADD R42, R0, 0x7 ;  /* 0x00000007002a7836 */ /* 0x004fe40000000000 */
[C---:B------:R-:W-:Y:S01]  /*13740*/  VIADD R43, R41.reuse, UR5 ;  /* 0x00000005292b7c36 */ /* 0x040fe20008000000 */
[----:B------:R2:W-:Y:S01]  /*13750*/  @P2 STG.E desc[UR16][R46.64], R97 ;  /* 0x000000612e002986 */ /* 0x0005e2000c101910 */
[----:B------:R-:W-:-:S02]  /*13760*/  LEA.HI.X.SX32 R49, R41, R3, 0x2, P6 ;  /* 0x0000000329317211 */ /* 0x000fc400030f16ff */
[----:B------:R-:W-:Y:S01]  /*13770*/  ISETP.LT.AND P2, PT, R42, R157, !P0 ;  /* 0x0000009d2a00720c */ /* 0x000fe20004741270 */
[C---:B------:R-:W-:Y:S01]  /*13780*/  VIADD R41, R43.reuse, UR5 ;  /* 0x000000052b297c36 */ /* 0x040fe20008000000 */
[----:B------:R-:W-:-:S04]  /*13790*/  LEA R42, P6, R43, R40, 0x2 ;  /* 0x000000282b2a7211 */ /* 0x000fc800078c10ff */
[-C--:B------:R-:W-:Y:S01]  /*137a0*/  LEA.HI.X.SX32 R43, R43, R3.reuse, 0x2, P6 ;  /* 0x000000032b2b7211 */ /* 0x080fe200030f16ff */
[C---:B------:R-:W-:Y:S01]  /*137b0*/  VIADD R51, R41.reuse, UR5 ;  /* 0x0000000529337c36 */ /* 0x040fe20008000000 */
[CC--:B---3--:R-:W-:Y:S01]  /*137c0*/  LEA R44, P6, R41.reuse, R40.reuse, 0x2 ;  /* 0x00000028292c7211 */ /* 0x0c8fe200078c10ff */
[----:B------:R3:W-:Y:S03]  /*137d0*/  @P3 STG.E desc[UR16][R48.64], R93 ;  /* 0x0000005d30003986 */ /* 0x0007e6000c101910 */
[----:B------:R-:W-:Y:S01]  /*137e0*/  LEA.HI.X.SX32 R45, R41, R3, 0x2, P6 ;  /* 0x00000003292d7211 */ /* 0x000fe200030f16ff */
[C---:B------:R-:W-:Y:S01]  /*137f0*/  VIADD R41, R51.reuse, UR5 ;  /* 0x0000000533297c36 */ /* 0x040fe20008000000 */
[----:B--2---:R-:W-:Y:S01]  /*13800*/  LEA R46, P6, R51, R40, 0x2 ;  /* 0x00000028332e7211 */ /* 0x004fe200078c10ff */
[C---:B------:R-:W-:Y:S01]  /*13810*/  VIADD R50, R0.reuse, 0x8 ;  /* 0x0000000800327836 */ /* 0x040fe20000000000 */
[----:B------:R2:W-:Y:S01]  /*13820*/  @P5 STG.E desc[UR16][R42.64], R98 ;  /* 0x000000622a005986 */ /* 0x0005e2000c101910 */
[----:B---3--:R-:W-:-:S03]  /*13830*/  VIADD R48, R0, 0xa ;  /* 0x0000000a00307836 */ /* 0x008fc60000000000 */
[----:B------:R3:W-:Y:S01]  /*13840*/  @P1 STG.E desc[UR16][R44.64], R94 ;  /* 0x0000005e2c001986 */ /* 0x0007e2000c101910 */
[----:B------:R-:W-:Y:S02]  /*13850*/  LEA.HI.X.SX32 R47, R51, R3, 0x2, P6 ;  /* 0x00000003332f7211 */ /* 0x000fe400030f16ff */
[-C--:B------:R-:W-:Y:S02]  /*13860*/  ISETP.LT.AND P1, PT, R48, R157.reuse, !P0 ;  /* 0x0000009d3000720c */ /* 0x080fe40004721270 */
[CC--:B------:R-:W-:Y:S01]  /*13870*/  LEA R48, P6, R41.reuse, R40.reuse, 0x2 ;  /* 0x0000002829307211 */ /* 0x0c0fe200078c10ff */
[C---:B--2---:R-:W-:Y:S01]  /*13880*/  VIADD R43, R41.reuse, UR5 ;  /* 0x00000005292b7c36 */ /* 0x044fe20008000000 */
[----:B------:R-:W-:Y:S02]  /*13890*/  ISETP.LT.AND P3, PT, R50, R157, !P0 ;  /* 0x0000009d3200720c */ /* 0x000fe40004761270 */
[-C--:B------:R-:W-:Y:S01]  /*138a0*/  LEA.HI.X.SX32 R49, R41, R3.reuse, 0x2, P6 ;  /* 0x0000000329317211 */ /* 0x080fe200030f16ff */
[----:B------:R-:W-:Y:S01]  /*138b0*/  VIADD R50, R0, 0x9 ;  /* 0x0000000900327836 */ /* 0x000fe20000000000 */
[C---:B------:R-:W-:Y:S01]  /*138c0*/  LEA R42, P6, R43.reuse, R40, 0x2 ;  /* 0x000000282b2a7211 */ /* 0x040fe200078c10ff */
[C---:B------:R-:W-:Y:S01]  /*138d0*/  VIADD R41, R43.reuse, UR5 ;  /* 0x000000052b297c36 */ /* 0x040fe20008000000 */
[----:B------:R2:W-:Y:S02]  /*138e0*/  @P4 STG.E desc[UR16][R46.64], R99 ;  /* 0x000000632e004986 */ /* 0x0005e4000c101910 */
[----:B------:R-:W-:-:S02]  /*138f0*/  LEA.HI.X.SX32 R43, R43, R3, 0x2, P6 ;  /* 0x000000032b2b7211 */ /* 0x000fc400030f16ff */
[----:B------:R-:W-:Y:S01]  /*13900*/  ISETP.LT.AND P5, PT, R50, R157, !P0 ;  /* 0x0000009d3200720c */ /* 0x000fe200047a1270 */
[C---:B------:R-:W-:Y:S01]  /*13910*/  VIADD R50, R0.reuse, 0xb ;  /* 0x0000000b00327836 */ /* 0x040fe20000000000 */
[CC--:B---3--:R-:W-:Y:S01]  /*13920*/  LEA R44, P6, R41.reuse, R40.reuse, 0x2 ;  /* 0x00000028292c7211 */ /* 0x0c8fe200078c10ff */
[----:B------:R3:W-:Y:S01]  /*13930*/  @P2 STG.E desc[UR16][R48.64], R95 ;  /* 0x0000005f30002986 */ /* 0x0007e2000c101910 */
[----:B--2---:R-:W-:Y:S02]  /*13940*/  VIADD R46, R0, 0xd ;  /* 0x0000000d002e7836 */ /* 0x004fe40000000000 */
[C---:B------:R-:W-:Y:S01]  /*13950*/  VIADD R47, R41.reuse, UR5 ;  /* 0x00000005292f7c36 */ /* 0x040fe20008000000 */
[----:B------:R2:W-:Y:S01]  /*13960*/  @P3 STG.E desc[UR16][R42.64], R88 ;  /* 0x000000582a003986 */ /* 0x0005e2000c101910 */
[----:B------:R-:W-:Y:S02]  /*13970*/  LEA.HI.X.SX32 R45, R41, R3, 0x2, P6 ;  /* 0x00000003292d7211 */ /* 0x000fe400030f16ff */
[----:B------:R-:W-:Y:S01]  /*13980*/  ISETP.LT.AND P3, PT, R46, R157, !P0 ;  /* 0x0000009d2e00720c */ /* 0x000fe20004761270 */
[C---:B------:R-:W-:Y:S01]  /*13990*/  VIADD R41, R47.reuse, UR5 ;  /* 0x000000052f297c36 */ /* 0x040fe20008000000 */
[----:B------:R-:W-:-:S02]  /*139a0*/  LEA R46, P6, R47, R40, 0x2 ;  /* 0x000000282f2e7211 */ /* 0x000fc400078c10ff */
[----:B------:R-:W-:Y:S02]  /*139b0*/  ISETP.LT.AND P4, PT, R50, R157, !P0 ;  /* 0x0000009d3200720c */ /* 0x000fe40004781270 */
[-C--:B------:R-:W-:Y:S01]  /*139c0*/  LEA.HI.X.SX32 R47, R47, R3.reuse, 0x2, P6 ;  /* 0x000000032f2f7211 */ /* 0x080fe200030f16ff */
[----:B------:R-:W-:Y:S01]  /*139d0*/  VIADD R50, R0, 0xc ;  /* 0x0000000c00327836 */ /* 0x000fe20000000000 */
[CC--:B---3--:R-:W-:Y:S01]  /*139e0*/  LEA R48, P6, R41.reuse, R40.reuse, 0x2 ;  /* 0x0000002829307211 */ /* 0x0c8fe200078c10ff */
[C---:B------:R-:W-:Y:S01]  /*139f0*/  VIADD R51, R41.reuse, UR5 ;  /* 0x0000000529337c36 */ /* 0x040fe20008000000 */
[----:B------:R3:W-:Y:S02]  /*13a00*/  @P5 STG.E desc[UR16][R44.64], R64 ;  /* 0x000000402c005986 */ /* 0x0007e4000c101910 */
[----:B------:R-:W-:Y:S01]  /*13a10*/  LEA.HI.X.SX32 R49, R41, R3, 0x2, P6 ;  /* 0x0000000329317211 */ /* 0x000fe200030f16ff */
[C---:B------:R-:W-:Y:S01]  /*13a20*/  VIADD R41, R51.reuse, UR5 ;  /* 0x0000000533297c36 */ /* 0x040fe20008000000 */
[----:B------:R-:W-:Y:S01]  /*13a30*/  ISETP.LT.AND P2, PT, R50, R157, !P0 ;  /* 0x0000009d3200720c */ /* 0x000fe20004741270 */
[C---:B------:R-:W-:Y:S01]  /*13a40*/  VIADD R50, R0.reuse, 0xe ;  /* 0x0000000e00327836 */ /* 0x040fe20000000000 */
[----:B--2---:R-:W-:Y:S01]  /*13a50*/  LEA R42, P6, R51, R40, 0x2 ;  /* 0x00000028332a7211 */ /* 0x004fe200078c10ff */
        /* <DEDUP_REMOVED lines=79> */
[----:B------:R-:W-:Y:S01]  /*13f50*/  ISETP.LT.AND P4, PT, R50, R157, !P0 ;  /* 0x0000009d3200720c */ /* 0x000fe20004781270 */
[----:B------:R-:W-:Y:S01]  /*13f60*/  VIADD R50, R0, 0x1b ;  /* 0x0000001b00327836 */ /* 0x000fe20000000000 */
[----:B------:R-:W-:Y:S01]  /*13f70*/  LEA.HI.X.SX32 R45, R41, R3, 0x2, P6 ;  /* 0x00000003292d7211 */ /* 0x000fe200030f16ff */
[C---:B------:R-:W-:Y:S01]  /*13f80*/  VIADD R41, R47.reuse, UR5 ;  /* 0x000000052f297c36 */ /* 0x040fe20008000000 */
[----:B------:R-:W-:-:S02]  /*13f90*/  LEA R46, P6, R47, R40, 0x2 ;  /* 0x000000282f2e7211 */ /* 0x000fc400078c10ff */
[----:B------:R-:W-:Y:S01]  /*13fa0*/  ISETP.LT.AND P2, PT, R50, R157, !P0 ;  /* 0x0000009d3200720c */ /* 0x000fe20004741270 */
[----:B------:R2:W-:Y:S01]  /*13fb0*/  @P5 STG.E desc[UR16][R42.64], R32 ;  /* 0x000000202a005986 */ /* 0x0005e2000c101910 */
[-C--:B------:R-:W-:Y:S02]  /*13fc0*/  LEA.HI.X.SX32 R47, R47, R3.reuse, 0x2, P6 ;  /* 0x000000032f2f7211 */ /* 0x080fe400030f16ff */
[CC--:B---3--:R-:W-:Y:S01]  /*13fd0*/  LEA R48, P6, R41.reuse, R40.reuse, 0x2 ;  /* 0x0000002829307211 */ /* 0x0c8fe200078c10ff */
[C---:B------:R-:W-:Y:S01]  /*13fe0*/  VIADD R50, R0.reuse, 0x1d ;  /* 0x0000001d00327836 */ /* 0x040fe20000000000 */
[----:B-----5:R3:W-:Y:S02]  /*13ff0*/  @P1 STG.E desc[UR16][R44.64], R36 ;  /* 0x000000242c001986 */ /* 0x0207e4000c101910 */
[C---:B------:R-:W-:Y:S01]  /*14000*/  LEA.HI.X.SX32 R49, R41.reuse, R3, 0x2, P6 ;  /* 0x0000000329317211 */ /* 0x040fe200030f16ff */
[----:B--2---:R-:W-:Y:S02]  /*14010*/  VIADD R32, R0, 0x1f ;  /* 0x0000001f00207836 */ /* 0x004fe40000000000 */
[----:B------:R-:W-:Y:S01]  /*14020*/  VIADD R43, R41, UR5 ;  /* 0x00000005292b7c36 */ /* 0x000fe20008000000 */
[----:B------:R-:W-:Y:S02]  /*14030*/  @P4 STG.E desc[UR16][R46.64], R33 ;  /* 0x000000212e004986 */ /* 0x000fe4000c101910 */
[-C--:B------:R-:W-:Y:S01]  /*14040*/  ISETP.LT.AND P4, PT, R32, R157.reuse, !P0 ;  /* 0x0000009d2000720c */ /* 0x080fe20004781270 */
[----:B------:R-:W-:Y:S01]  /*14050*/  VIADD R32, R0, 0x20 ;  /* 0x0000002000207836 */ /* 0x000fe20000000000 */
[C---:B------:R-:W-:Y:S01]  /*14060*/  LEA R42, P6, R43.reuse, R40, 0x2 ;  /* 0x000000282b2a7211 */ /* 0x040fe200078c10ff */
[C---:B---3--:R-:W-:Y:S01]  /*14070*/  VIADD R36, R43.reuse, UR5 ;  /* 0x000000052b247c36 */ /* 0x048fe20008000000 */
[----:B------:R-:W-:Y:S01]  /*14080*/  ISETP.LT.AND P5, PT, R50, R157, !P0 ;  /* 0x0000009d3200720c */ /* 0x000fe200047a1270 */
[----:B------:R-:W-:Y:S01]  /*14090*/  VIADD R50, R0, 0x1e ;  /* 0x0000001e00327836 */ /* 0x000fe20000000000 */
[----:B------:R2:W-:Y:S01]  /*140a0*/  @P2 STG.E desc[UR16][R48.64], R37 ;  /* 0x0000002530002986 */ /* 0x0005e2000c101910 */
[----:B------:R-:W-:-:S02]  /*140b0*/  LEA.HI.X.SX32 R43, R43, R3, 0x2, P6 ;  /* 0x000000032b2b7211 */ /* 0x000fc400030f16ff */
[-C--:B------:R-:W-:Y:S01]  /*140c0*/  ISETP.LT.AND P2, PT, R32, R157.reuse, !P0 ;  /* 0x0000009d2000720c */ /* 0x080fe20004741270 */
[----:B------:R-:W-:Y:S01]  /*140d0*/  VIADD R32, R0, 0x21 ;  /* 0x0000002100207836 */ /* 0x000fe20000000000 */
[CC--:B------:R-:W-:Y:S01]  /*140e0*/  LEA R44, P6, R36.reuse, R40.reuse, 0x2 ;  /* 0x00000028242c7211 */ /* 0x0c0fe200078c10ff */
[----:B------:R-:W-:Y:S01]  /*140f0*/  VIADD R41, R36, UR5 ;  /* 0x0000000524297c36 */ /* 0x000fe20008000000 */
[----:B------:R-:W-:Y:S01]  /*14100*/  ISETP.LT.AND P1, PT, R50, R157, !P0 ;  /* 0x0000009d3200720c */ /* 0x000fe20004721270 */
[----:B------:R3:W-:Y:S01]  /*14110*/  @P3 STG.E desc[UR16][R42.64], R34 ;  /* 0x000000222a003986 */ /* 0x0007e2000c101910 */
[----:B------:R-:W-:Y:S01]  /*14120*/  LEA.HI.X.SX32 R45, R36, R3, 0x2, P6 ;  /* 0x00000003242d7211 */ /* 0x000fe200030f16ff */
[----:B------:R-:W-:Y:S01]  /*14130*/  VIADD R36, R0, 0x22 ;  /* 0x0000002200247836 */ /* 0x000fe20000000000 */
[-C--:B------:R-:W-:Y:S01]  /*14140*/  ISETP.LT.AND P3, PT, R32, R157.reuse, !P0 ;  /* 0x0000009d2000720c */ /* 0x080fe20004761270 */
[C---:B--2---:R-:W-:Y:S01]  /*14150*/  VIADD R37, R41.reuse, UR5 ;  /* 0x0000000529257c36 */ /* 0x044fe20008000000 */
[CC--:B------:R-:W-:Y:S01]  /*14160*/  LEA R32, P6, R41.reuse, R40.reuse, 0x2 ;  /* 0x0000002829207211 */ /* 0x0c0fe200078c10ff */
[----:B------:R2:W-:Y:S01]  /*14170*/  @P5 STG.E desc[UR16][R44.64], R38 ;  /* 0x000000262c005986 */ /* 0x0005e2000c101910 */
[----:B------:R-:W-:Y:S01]  /*14180*/  ISETP.LT.AND P5, PT, R36, R157, !P0 ;  /* 0x0000009d2400720c */ /* 0x000fe200047a1270 */
[----:B------:R-:W-:Y:S01]  /*14190*/  VIADD R46, R0, 0x23 ;  /* 0x00000023002e7836 */ /* 0x000fe20000000000 */
[----:B------:R-:W-:Y:S01]  /*141a0*/  LEA.HI.X.SX32 R33, R41, R3, 0x2, P6 ;  /* 0x0000000329217211 */ /* 0x000fe200030f16ff */
[C---:B------:R-:W-:Y:S01]  /*141b0*/  VIADD R41, R37.reuse, UR5 ;  /* 0x0000000525297c36 */ /* 0x040fe20008000000 */
[----:B------:R-:W-:-:S03]  /*141c0*/  LEA R36, P6, R37, R40, 0x2 ;  /* 0x0000002825247211 */ /* 0x000fc600078c10ff */
[----:B------:R5:W-:Y:S01]  /*141d0*/  @P1 STG.E desc[UR16][R32.64], R35 ;  /* 0x0000002320001986 */ /* 0x000be2000c101910 */
[----:B------:R-:W-:Y:S02]  /*141e0*/  LEA.HI.X.SX32 R37, R37, R3, 0x2, P6 ;  /* 0x0000000325257211 */ /* 0x000fe400030f16ff */
[----:B------:R-:W-:Y:S01]  /*141f0*/  ISETP.LT.AND P1, PT, R46, R157, !P0 ;  /* 0x0000009d2e00720c */ /* 0x000fe20004721270 */
[C---:B------:R-:W-:Y:S01]  /*14200*/  VIADD R46, R41.reuse, UR5 ;  /* 0x00000005292e7c36 */ /* 0x040fe20008000000 */
[----:B---3--:R-:W-:Y:S01]  /*14210*/  LEA R42, P6, R41, R40, 0x2 ;  /* 0x00000028292a7211 */ /* 0x008fe200078c10ff */
[----:B------:R-:W-:-:S03]  /*14220*/  VIADD R34, R0, 0x24 ;  /* 0x0000002400227836 */ /* 0x000fc60000000000 */
[----:B------:R-:W-:Y:S02]  /*14230*/  LEA.HI.X.SX32 R43, R41, R3, 0x2, P6 ;  /* 0x00000003292b7211 */ /* 0x000fe400030f16ff */
[-C--:B--2---:R-:W-:Y:S01]  /*14240*/  LEA R44, P6, R46, R40.reuse, 0x2 ;  /* 0x000000282e2c7211 */ /* 0x084fe200078c10ff */
[----:B-----5:R-:W-:Y:S02]  /*14250*/  VIADD R32, R0, 0x25 ;  /* 0x0000002500207836 */ /* 0x020fe40000000000 */
[----:B------:R-:W-:Y:S01]  /*14260*/  VIADD R33, R46, UR5 ;  /* 0x000000052e217c36 */ /* 0x000fe20008000000 */
[----:B------:R2:W-:Y:S01]  /*14270*/  @P4 STG.E desc[UR16][R36.64], R39 ;  /* 0x0000002724004986 */ /* 0x0005e2000c101910 */
[----:B------:R-:W-:Y:S01]  /*14280*/  ISETP.LT.AND P4, PT, R34, R157, !P0 ;  /* 0x0000009d2200720c */ /* 0x000fe20004781270 */
[----:B------:R-:W-:Y:S01]  /*14290*/  VIADD R34, R0, 0x26 ;  /* 0x0000002600227836 */ /* 0x000fe20000000000 */
[----:B------:R-:W-:Y:S01]  /*142a0*/  LEA.HI.X.SX32 R45, R46, R3, 0x2, P6 ;  /* 0x000000032e2d7211 */ /* 0x000fe200030f16ff */
[----:B------:R3:W-:Y:S01]  /*142b0*/  @P2 STG.E desc[UR16][R42.64], R4 ;  /* 0x000000042a002986 */ /* 0x0007e2000c101910 */
[-C--:B------:R-:W-:Y:S01]  /*142c0*/  ISETP.LT.AND P2, PT, R32, R157.reuse, !P0 ;  /* 0x0000009d2000720c */ /* 0x080fe20004741270 */
[C---:B------:R-:W-:Y:S01]  /*142d0*/  VIADD R35, R33.reuse, UR5 ;  /* 0x0000000521237c36 */ /* 0x040fe20008000000 */
[----:B------:R-:W-:Y:S01]  /*142e0*/  LEA R32, P6, R33, R40, 0x2 ;  /* 0x0000002821207211 */ /* 0x000fe200078c10ff */
[----:B-1----:R1:W-:Y:S01]  /*142f0*/  @P3 STG.E desc[UR16][R44.64], R12 ;  /* 0x0000000c2c003986 */ /* 0x0023e2000c101910 */
[----:B------:R-:W-:-:S02]  /*14300*/  ISETP.LT.AND P3, PT, R34, R157, !P0 ;  /* 0x0000009d2200720c */ /* 0x000fc40004761270 */
[-C--:B------:R-:W-:Y:S01]  /*14310*/  LEA.HI.X.SX32 R33, R33, R3.reuse, 0x2, P6 ;  /* 0x0000000321217211 */ /* 0x080fe200030f16ff */
[C---:B--2---:R-:W-:Y:S01]  /*14320*/  VIADD R36, R0.reuse, 0x27 ;  /* 0x0000002700247836 */ /* 0x044fe20000000000 */
[CC--:B------:R-:W-:Y:S01]  /*14330*/  LEA R34, P6, R35.reuse, R40.reuse, 0x2 ;  /* 0x0000002823227211 */ /* 0x0c0fe200078c10ff */
[C---:B------:R-:W-:Y:S02]  /*14340*/  VIADD R37, R35.reuse, UR5 ;  /* 0x0000000523257c36 */ /* 0x040fe40008000000 */
[----:B------:R2:W-:Y:S01]  /*14350*/  @P5 STG.E desc[UR16][R32.64], R5 ;  /* 0x0000000520005986 */ /* 0x0005e2000c101910 */
[----:B------:R-:W-:Y:S01]  /*14360*/  LEA.HI.X.SX32 R35, R35, R3, 0x2, P6 ;  /* 0x0000000323237211 */ /* 0x000fe200030f16ff */
[----:B---3--:R-:W-:Y:S01]  /*14370*/  VIADD R4, R0, 0x28 ;  /* 0x0000002800047836 */ /* 0x008fe20000000000 */
[-C--:B------:R-:W-:Y:S01]  /*14380*/  ISETP.LT.AND P5, PT, R36, R157.reuse, !P0 ;  /* 0x0000009d2400720c */ /* 0x080fe200047a1270 */
[C---:B-1----:R-:W-:Y:S01]  /*14390*/  VIADD R12, R37.reuse, UR5 ;  /* 0x00000005250c7c36 */ /* 0x042fe20008000000 */
[C---:B------:R-:W-:Y:S01]  /*143a0*/  LEA R36, P6, R37.reuse, R40, 0x2 ;  /* 0x0000002825247211 */ /* 0x040fe200078c10ff */
[----:B------:R-:W-:Y:S01]  /*143b0*/  @P1 STG.E desc[UR16][R34.64], R13 ;  /* 0x0000000d22001986 */ /* 0x000fe2000c101910 */
[----:B------:R-:W-:Y:S01]  /*143c0*/  ISETP.LT.AND P1, PT, R4, R157, !P0 ;  /* 0x0000009d0400720c */ /* 0x000fe20004721270 */
[----:B------:R-:W-:Y:S01]  /*143d0*/  VIADD R4, R0, 0x29 ;  /* 0x0000002900047836 */ /* 0x000fe20000000000 */
[----:B------:R-:W-:-:S02]  /*143e0*/  LEA.HI.X.SX32 R37, R37, R3, 0x2, P6 ;  /* 0x0000000325257211 */ /* 0x000fc400030f16ff */
[CC--:B------:R-:W-:Y:S01]  /*143f0*/  LEA R38, P6, R12.reuse, R40.reuse, 0x2 ;  /* 0x000000280c267211 */ /* 0x0c0fe200078c10ff */
[C---:B--2---:R-:W-:Y:S02]  /*14400*/  VIADD R5, R12.reuse, UR5 ;  /* 0x000000050c057c36 */ /* 0x044fe40008000000 */
[----:B------:R1:W-:Y:S01]  /*14410*/  @P4 STG.E desc[UR16][R36.64], R6 ;  /* 0x0000000624004986 */ /* 0x0003e2000c101910 */
[----:B------:R-:W-:Y:S01]  /*14420*/  LEA.HI.X.SX32 R39, R12, R3, 0x2, P6 ;  /* 0x000000030c277211 */ /* 0x000fe200030f16ff */
[----:B------:R-:W-:Y:S01]  /*14430*/  VIADD R12, R0, 0x2a ;  /* 0x0000002a000c7836 */ /* 0x000fe20000000000 */
[-C--:B------:R-:W-:Y:S01]  /*14440*/  ISETP.LT.AND P4, PT, R4, R157.reuse, !P0 ;  /* 0x0000009d0400720c */ /* 0x080fe20004781270 */
[C---:B------:R-:W-:Y:S01]  /*14450*/  VIADD R32, R5.reuse, UR5 ;  /* 0x0000000505207c36 */ /* 0x040fe20008000000 */
[----:B------:R-:W-:Y:S01]  /*14460*/  LEA R4, P6, R5, R40, 0x2 ;  /* 0x0000002805047211 */ /* 0x000fe200078c10ff */
[----:B------:R2:W-:Y:S01]  /*14470*/  @P2 STG.E desc[UR16][R38.64], R14 ;  /* 0x0000000e26002986 */ /* 0x0005e2000c101910 */
[----:B------:R-:W-:-:S02]  /*14480*/  ISETP.LT.AND P2, PT, R12, R157, !P0 ;  /* 0x0000009d0c00720c */ /* 0x000fc40004741270 */
[-C--:B------:R-:W-:Y:S01]  /*14490*/  LEA.HI.X.SX32 R5, R5, R3.reuse, 0x2, P6 ;  /* 0x0000000305057211 */ /* 0x080fe200030f16ff */
[C---:B------:R-:W-:Y:S01]  /*144a0*/  VIADD R33, R32.reuse, UR5 ;  /* 0x0000000520217c36 */ /* 0x040fe20008000000 */
[-C--:B------:R-:W-:Y:S01]  /*144b0*/  LEA R12, P6, R32, R40.reuse, 0x2 ;  /* 0x00000028200c7211 */ /* 0x080fe200078c10ff */
[----:B-1----:R-:W-:Y:S02]  /*144c0*/  VIADD R6, R0, 0x2b ;  /* 0x0000002b00067836 */ /* 0x002fe40000000000 */
[----:B------:R1:W-:Y:S01]  /*144d0*/  @P3 STG.E desc[UR16][R4.64], R7 ;  /* 0x0000000704003986 */ /* 0x0003e2000c101910 */
[----:B------:R-:W-:Y:S02]  /*144e0*/  LEA.HI.X.SX32 R13, R32, R3, 0x2, P6 ;  /* 0x00000003200d7211 */ /* 0x000fe400030f16ff */
[----:B------:R-:W-:Y:S01]  /*144f0*/  ISETP.LT.AND P3, PT, R6, R157, !P0 ;  /* 0x0000009d0600720c */ /* 0x000fe20004761270 */
[----:B------:R-:W-:Y:S01]  /*14500*/  VIADD R6, R0, 0x2c ;  /* 0x0000002c00067836 */ /* 0x000fe20000000000 */
[C---:B------:R-:W-:Y:S01]  /*14510*/  LEA R32, P6, R33.reuse, R40, 0x2 ;  /* 0x0000002821207211 */ /* 0x040fe200078c10ff */
[C---:B--2---:R-:W-:Y:S01]  /*14520*/  VIADD R14, R33.reuse, UR5 ;  /* 0x00000005210e7c36 */ /* 0x044fe20008000000 */
[----:B------:R2:W-:Y:S02]  /*14530*/  @P5 STG.E desc[UR16][R12.64], R15 ;  /* 0x0000000f0c005986 */ /* 0x0005e4000c101910 */
[----:B------:R-:W-:-:S02]  /*14540*/  LEA.HI.X.SX32 R33, R33, R3, 0x2, P6 ;  /* 0x0000000321217211 */ /* 0x000fc400030f16ff */
[----:B------:R-:W-:Y:S01]  /*14550*/  ISETP.LT.AND P5, PT, R6, R157, !P0 ;  /* 0x0000009d0600720c */ /* 0x000fe200047a1270 */
[----:B------:R-:W-:Y:S01]  /*14560*/  VIADD R6, R0, 0x2d ;  /* 0x0000002d00067836 */ /* 0x000fe20000000000 */
[CC--:B------:R-:W-:Y:S01]  /*14570*/  LEA R34, P6, R14.reuse, R40.reuse, 0x2 ;  /* 0x000000280e227211 */ /* 0x0c0fe200078c10ff */
[C---:B------:R-:W-:Y:S01]  /*14580*/  VIADD R36, R14.reuse, UR5 ;  /* 0x000000050e247c36 */ /* 0x040fe20008000000 */
[----:B------:R3:W-:Y:S02]  /*14590*/  @P1 STG.E desc[UR16][R32.64], R8 ;  /* 0x0000000820001986 */ /* 0x0007e4000c101910 */
[----:B------:R-:W-:Y:S02]  /*145a0*/  LEA.HI.X.SX32 R35, R14, R3, 0x2, P6 ;  /* 0x000000030e237211 */ /* 0x000fe400030f16ff */
[----:B------:R-:W-:Y:S01]  /*145b0*/  ISETP.LT.AND P1, PT, R6, R157, !P0 ;  /* 0x0000009d0600720c */ /* 0x000fe20004721270 */
[----:B------:R-:W-:Y:S01]  /*145c0*/  VIADD R6, R0, 0x2e ;  /* 0x0000002e00067836 */ /* 0x000fe20000000000 */
[CC--:B-1----:R-:W-:Y:S01]  /*145d0*/  LEA R4, P6, R36.reuse, R40.reuse, 0x2 ;  /* 0x0000002824047211 */ /* 0x0c2fe200078c10ff */
[----:B------:R-:W-:Y:S01]  /*145e0*/  VIADD R7, R36, UR5 ;  /* 0x0000000524077c36 */ /* 0x000fe20008000000 */
[----:B------:R-:W-:Y:S01]  /*145f0*/  @P4 STG.E desc[UR16][R34.64], R20 ;  /* 0x0000001422004986 */ /* 0x000fe2000c101910 */
[----:B--2---:R-:W-:Y:S01]  /*14600*/  VIADD R12, R0, 0x2f ;  /* 0x0000002f000c7836 */ /* 0x004fe20000000000 */
[----:B------:R-:W-:Y:S01]  /*14610*/  LEA.HI.X.SX32 R5, R36, R3, 0x2, P6 ;  /* 0x0000000324057211 */ /* 0x000fe200030f16ff */
[C---:B------:R-:W-:Y:S01]  /*14620*/  VIADD R13, R7.reuse, UR5 ;  /* 0x00000005070d7c36 */ /* 0x040fe20008000000 */
[-C--:B------:R-:W-:Y:S01]  /*14630*/  ISETP.LT.AND P4, PT, R6, R157.reuse, !P0 ;  /* 0x0000009d0600720c */ /* 0x080fe20004781270 */
[----:B---3--:R-:W-:Y:S01]  /*14640*/  VIADD R8, R0, 0x30 ;  /* 0x0000003000087836 */ /* 0x008fe20000000000 */
[-C--:B------:R-:W-:Y:S01]  /*14650*/  LEA R6, P6, R7, R40.reuse, 0x2 ;  /* 0x0000002807067211 */ /* 0x080fe200078c10ff */
[----:B------:R1:W-:Y:S01]  /*14660*/  @P2 STG.E desc[UR16][R4.64], R9 ;  /* 0x0000000904002986 */ /* 0x0003e2000c101910 */
[----:B------:R-:W-:Y:S01]  /*14670*/  ISETP.LT.AND P2, PT, R12, R157, !P0 ;  /* 0x0000009d0c00720c */ /* 0x000fe20004741270 */
[----:B------:R-:W-:Y:S01]  /*14680*/  VIADD R15, R13, UR5 ;  /* 0x000000050d0f7c36 */ /* 0x000fe20008000000 */
[----:B------:R-:W-:Y:S01]  /*14690*/  LEA.HI.X.SX32 R7, R7, R3, 0x2, P6 ;  /* 0x0000000307077211 */ /* 0x000fe200030f16ff */
[----:B------:R-:W2:Y:S01]  /*146a0*/  LDS.128 R32, [R2] ;  /* 0x0000000002207984 */ /* 0x000ea20000000c00 */
[----:B------:R-:W-:-:S04]  /*146b0*/  LEA R12, P6, R13, R40, 0x2 ;  /* 0x000000280d0c7211 */ /* 0x000fc800078c10ff */
[----:B------:R-:W-:Y:S02]  /*146c0*/  LEA.HI.X.SX32 R13, R13, R3, 0x2, P6 ;  /* 0x000000030d0d7211 */ /* 0x000fe400030f16ff */
[C---:B------:R-:W-:Y:S01]  /*146d0*/  LEA R14, P6, R15.reuse, R40, 0x2 ;  /* 0x000000280f0e7211 */ /* 0x040fe200078c10ff */
[----:B-1----:R-:W-:Y:S02]  /*146e0*/  VIADD R4, R0, 0x31 ;  /* 0x0000003100047836 */ /* 0x002fe40000000000 */
[C---:B------:R-:W-:Y:S01]  /*146f0*/  VIADD R5, R15.reuse, UR5 ;  /* 0x000000050f057c36 */ /* 0x040fe20008000000 */
[----:B------:R1:W-:Y:S01]  /*14700*/  @P3 STG.E desc[UR16][R6.64], R21 ;  /* 0x0000001506003986 */ /* 0x0003e2000c101910 */
[----:B------:R-:W-:Y:S01]  /*14710*/  ISETP.LT.AND P3, PT, R8, R157, !P0 ;  /* 0x0000009d0800720c */ /* 0x000fe20004761270 */
[----:B------:R-:W-:Y:S01]  /*14720*/  VIADD R8, R0, 0x32 ;  /* 0x0000003200087836 */ /* 0x000fe20000000000 */
[----:B------:R-:W-:Y:S01]  /*14730*/  LEA.HI.X.SX32 R15, R15, R3, 0x2, P6 ;  /* 0x000000030f0f7211 */ /* 0x000fe200030f16ff */
[----:B------:R3:W-:Y:S01]  /*14740*/  @P5 STG.E desc[UR16][R12.64], R10 ;  /* 0x0000000a0c005986 */ /* 0x0007e2000c101910 */
[----:B------:R-:W-:-:S02]  /*14750*/  ISETP.LT.AND P5, PT, R4, R157, !P0 ;  /* 0x0000009d0400720c */ /* 0x000fc400047a1270 */
[CC--:B------:R-:W-:Y:S01]  /*14760*/  LEA R4, P6, R5.reuse, R40.reuse, 0x2 ;  /* 0x0000002805047211 */ /* 0x0c0fe200078c10ff */
[----:B------:R5:W-:Y:S01]  /*14770*/  @P1 STG.E desc[UR16][R14.64], R22 ;  /* 0x000000160e001986 */ /* 0x000be2000c101910 */
[C---:B-1----:R-:W-:Y:S02]  /*14780*/  VIADD R7, R5.reuse, UR5 ;  /* 0x0000000505077c36 */ /* 0x042fe40008000000 */
[----:B------:R-:W-:Y:S02]  /*14790*/  LEA.HI.X.SX32 R5, R5, R3, 0x2, P6 ;  /* 0x0000000305057211 */ /* 0x000fe400030f16ff */
[----:B------:R-:W-:Y:S01]  /*147a0*/  ISETP.LT.AND P1, PT, R8, R157, !P0 ;  /* 0x0000009d0800720c */ /* 0x000fe20004721270 */
[C---:B------:R-:W-:Y:S01]  /*147b0*/  VIADD R9, R7.reuse, UR5 ;  /* 0x0000000507097c36 */ /* 0x040fe20008000000 */
[----:B------:R-:W-:Y:S01]  /*147c0*/  LEA R6, P6, R7, R40, 0x2 ;  /* 0x0000002807067211 */ /* 0x000fe200078c10ff */
[----:B------:R-:W-:Y:S01]  /*147d0*/  VIADD R8, R0, 0x33 ;  /* 0x0000003300087836 */ /* 0x000fe20000000000 */
[----:B------:R1:W-:Y:S01]  /*147e0*/  @P4 STG.E desc[UR16][R4.64], R11 ;  /* 0x0000000b04004986 */ /* 0x0003e2000c101910 */
[----:B---3--:R-:W-:Y:S01]  /*147f0*/  VIADD R13, R9, UR5 ;  /* 0x00000005090d7c36 */ /* 0x008fe20008000000 */
[----:B------:R-:W-:-:S02]  /*14800*/  LEA.HI.X.SX32 R7, R7, R3, 0x2, P6 ;  /* 0x0000000307077211 */ /* 0x000fc400030f16ff */
[----:B------:R-:W-:Y:S01]  /*14810*/  ISETP.LT.AND P4, PT, R8, R157, !P0 ;  /* 0x0000009d0800720c */ /* 0x000fe20004781270 */
[----:B-----5:R-:W-:Y:S01]  /*14820*/  VIADD R15, R13, UR5 ;  /* 0x000000050d0f7c36 */ /* 0x020fe20008000000 */
[-C--:B------:R-:W-:Y:S01]  /*14830*/  LEA R8, P6, R9, R40.reuse, 0x2 ;  /* 0x0000002809087211 */ /* 0x080fe200078c10ff */
[----:B------:R-:W-:Y:S02]  /*14840*/  VIADD R10, R0, 0x34 ;  /* 0x00000034000a7836 */ /* 0x000fe40000000000 */
[----:B------:R-:W-:Y:S01]  /*14850*/  VIADD R21, R15, UR5 ;  /* 0x000000050f157c36 */ /* 0x000fe20008000000 */
[----:B------:R-:W-:Y:S01]  /*14860*/  LEA.HI.X.SX32 R9, R9, R3, 0x2, P6 ;  /* 0x0000000309097211 */ /* 0x000fe200030f16ff */
[----:B------:R-:W-:Y:S01]  /*14870*/  @P2 STG.E desc[UR16][R6.64], R23 ;  /* 0x0000001706002986 */ /* 0x000fe2000c101910 */
[-C--:B------:R-:W-:Y:S02]  /*14880*/  LEA R12, P6, R13, R40.reuse, 0x2 ;  /* 0x000000280d0c7211 */ /* 0x080fe400078c10ff */
[----:B------:R-:W-:Y:S01]  /*14890*/  ISETP.LT.AND P2, PT, R10, R157, !P0 ;  /* 0x0000009d0a00720c */ /* 0x000fe20004741270 */
[----:B------:R3:W-:Y:S01]  /*148a0*/  @P3 STG.E desc[UR16][R8.64], R16 ;  /* 0x0000001008003986 */ /* 0x0007e2000c101910 */
[----:B------:R-:W-:-:S02]  /*148b0*/  LEA R10, P3, R21, R40, 0x2 ;  /* 0x00000028150a7211 */ /* 0x000fc400078610ff */
[-C--:B------:R-:W-:Y:S02]  /*148c0*/  LEA.HI.X.SX32 R13, R13, R3.reuse, 0x2, P6 ;  /* 0x000000030d0d7211 */ /* 0x080fe400030f16ff */
[-C--:B-1----:R-:W-:Y:S01]  /*148d0*/  LEA R4, P6, R15, R40.reuse, 0x2 ;  /* 0x000000280f047211 */ /* 0x082fe200078c10ff */
[----:B------:R-:W-:Y:S01]  /*148e0*/  VIADD R20, R0, 0x35 ;  /* 0x0000003500147836 */ /* 0x000fe20000000000 */
[CC--:B------:R-:W-:Y:S01]  /*148f0*/  LEA.HI.X.SX32 R11, R21.reuse, R3.reuse, 0x2, P3 ;  /* 0x00000003150b7211 */ /* 0x0c0fe200018f16ff */
[----:B------:R-:W-:Y:S01]  /*14900*/  VIADD R21, R21, UR5 ;  /* 0x0000000515157c36 */ /* 0x000fe20008000000 */
[----:B------:R-:W-:Y:S01]  /*14910*/  LEA.HI.X.SX32 R5, R15, R3, 0x2, P6 ;  /* 0x000000030f057211 */ /* 0x000fe200030f16ff */
[----:B------:R1:W-:Y:S01]  /*14920*/  @P5 STG.E desc[UR16][R12.64], R24 ;  /* 0x000000180c005986 */ /* 0x0003e2000c101910 */
[----:B------:R-:W-:Y:S01]  /*14930*/  ISETP.LT.AND P5, PT, R20, R157, !P0 ;  /* 0x0000009d1400720c */ /* 0x000fe200047a1270 */
[C---:B---3--:R-:W-:Y:S02]  /*14940*/  VIADD R9, R21.reuse, UR5 ;  /* 0x0000000515097c36 */ /* 0x048fe40008000000 */
[----:B------:R-:W-:Y:S01]  /*14950*/  VIADD R14, R0, 0x36 ;  /* 0x00000036000e7836 */ /* 0x000fe20000000000 */
[----:B------:R3:W-:Y:S01]  /*14960*/  @P1 STG.E desc[UR16][R4.64], R17 ;  /* 0x0000001104001986 */ /* 0x0007e2000c101910 */
[----:B------:R-:W-:-:S02]  /*14970*/  LEA R6, P1, R21, R40, 0x2 ;  /* 0x0000002815067211 */ /* 0x000fc400078210ff */
[----:B------:R-:W-:Y:S02]  /*14980*/  LEA R8, P6, R9, R40, 0x2 ;  /* 0x0000002809087211 */ /* 0x000fe400078c10ff */
[----:B------:R-:W-:Y:S01]  /*14990*/  ISETP.LT.AND P3, PT, R14, R157, !P0 ;  /* 0x0000009d0e00720c */ /* 0x000fe20004761270 */
[C---:B------:R-:W-:Y:S01]  /*149a0*/  VIADD R14, R0.reuse, 0x37 ;  /* 0x00000037000e7836 */ /* 0x040fe20000000000 */
[-C--:B------:R-:W-:Y:S01]  /*149b0*/  LEA.HI.X.SX32 R7, R21, R3.reuse, 0x2, P1 ;  /* 0x0000000315077211 */ /* 0x080fe200008f16ff */
[----:B-1----:R-:W-:Y:S02]  /*149c0*/  VIADD R12, R0, 0x38 ;  /* 0x00000038000c7836 */ /* 0x002fe40000000000 */
[C---:B---3--:R-:W-:Y:S01]  /*149d0*/  VIADD R5, R9.reuse, UR5 ;  /* 0x0000000509057c36 */ /* 0x048fe20008000000 */
[----:B------:R-:W-:Y:S01]  /*149e0*/  LEA.HI.X.SX32 R9, R9, R3, 0x2, P6 ;  /* 0x0000000309097211 */ /* 0x000fe200030f16ff */
[----:B------:R1:W-:Y:S02]  /*149f0*/  @P4 STG.E desc[UR16][R10.64], R25 ;  /* 0x000000190a004986 */ /* 0x0003e4000c101910 */
[----:B------:R-:W-:Y:S01]  /*14a00*/  VIADD R13, R5, UR5 ;  /* 0x00000005050d7c36 */ /* 0x000fe20008000000 */
[-C--:B------:R-:W-:Y:S01]  /*14a10*/  ISETP.LT.AND P4, PT, R14, R157.reuse, !P0 ;  /* 0x0000009d0e00720c */ /* 0x080fe20004781270 */
[----:B------:R-:W-:Y:S01]  /*14a20*/  @P2 STG.E desc[UR16][R6.64], R18 ;  /* 0x0000001206002986 */ /* 0x000fe2000c101910 */
[----:B------:R-:W-:Y:S01]  /*14a30*/  ISETP.LT.AND P1, PT, R12, R157, !P0 ;  /* 0x0000009d0c00720c */ /* 0x000fe20004721270 */
[----:B------:R-:W-:-:S02]  /*14a40*/  VIADD R12, R0, 0x39 ;  /* 0x00000039000c7836 */ /* 0x000fc40000000000 */
[----:B------:R3:W-:Y:S01]  /*14a50*/  @P5 STG.E desc[UR16][R8.64], R26 ;  /* 0x0000001a08005986 */ /* 0x0007e2000c101910 */
[-C--:B------:R-:W-:Y:S02]  /*14a60*/  LEA R4, P2, R5, R40.reuse, 0x2 ;  /* 0x0000002805047211 */ /* 0x080fe400078410ff */
[----:B-1----:R-:W-:Y:S02]  /*14a70*/  LEA R10, P5, R13, R40, 0x2 ;  /* 0x000000280d0a7211 */ /* 0x002fe400078a10ff */
[-C--:B------:R-:W-:Y:S02]  /*14a80*/  LEA.HI.X.SX32 R5, R5, R3.reuse, 0x2, P2 ;  /* 0x0000000305057211 */ /* 0x080fe400010f16ff */
[C---:B------:R-:W-:Y:S01]  /*14a90*/  LEA.HI.X.SX32 R11, R13.reuse, R3, 0x2, P5 ;  /* 0x000000030d0b7211 */ /* 0x040fe200028f16ff */
[----:B------:R-:W-:Y:S01]  /*14aa0*/  VIADD R13, R13, UR5 ;  /* 0x000000050d0d7c36 */ /* 0x000fe20008000000 */
[----:B------:R-:W-:Y:S01]  /*14ab0*/  ISETP.LT.AND P2, PT, R12, R157, !P0 ;  /* 0x0000009d0c00720c */ /* 0x000fe20004741270 */
[----:B------:R-:W-:-:S02]  /*14ac0*/  VIADD R12, R0, 0x3b ;  /* 0x0000003b000c7836 */ /* 0x000fc40000000000 */
[----:B------:R-:W-:Y:S01]  /*14ad0*/  VIADD R2, R0, 0x3a ;  /* 0x0000003a00027836 */ /* 0x000fe20000000000 */
[----:B------:R-:W-:Y:S01]  /*14ae0*/  @P3 STG.E desc[UR16][R4.64], R19 ;  /* 0x0000001304003986 */ /* 0x000fe2000c101910 */
[C---:B---3--:R-:W-:Y:S01]  /*14af0*/  VIADD R9, R13.reuse, UR5 ;  /* 0x000000050d097c36 */ /* 0x048fe20008000000 */
[-C--:B------:R-:W-:Y:S02]  /*14b00*/  LEA R6, P3, R13, R40.reuse, 0x2 ;  /* 0x000000280d067211 */ /* 0x080fe400078610ff */
[----:B------:R1:W-:Y:S01]  /*14b10*/  @P4 STG.E desc[UR16][R10.64], R27 ;  /* 0x0000001b0a004986 */ /* 0x0003e2000c101910 */
[-C--:B------:R-:W-:Y:S01]  /*14b20*/  ISETP.LT.AND P4, PT, R12, R157.reuse, !P0 ;  /* 0x0000009d0c00720c */ /* 0x080fe20004781270 */
[C---:B------:R-:W-:Y:S01]  /*14b30*/  VIADD R12, R9.reuse, UR5 ;  /* 0x00000005090c7c36 */ /* 0x040fe20008000000 */
[----:B------:R-:W-:Y:S01]  /*14b40*/  ISETP.LT.AND P5, PT, R2, R157, !P0 ;  /* 0x0000009d0200720c */ /* 0x000fe200047a1270 */
[----:B------:R-:W-:Y:S01]  /*14b50*/  VIADD R2, R0, 0x3c ;  /* 0x0000003c00027836 */ /* 0x000fe20000000000 */
[----:B------:R-:W-:-:S02]  /*14b60*/  LEA R8, P6, R9, R40, 0x2 ;  /* 0x0000002809087211 */ /* 0x000fc400078c10ff */
[-C--:B------:R-:W-:Y:S02]  /*14b70*/  LEA.HI.X.SX32 R7, R13, R3.reuse, 0x2, P3 ;  /* 0x000000030d077211 */ /* 0x080fe400018f16ff */
[----:B------:R-:W-:Y:S01]  /*14b80*/  LEA.HI.X.SX32 R9, R9, R3, 0x2, P6 ;  /* 0x0000000309097211 */ /* 0x000fe200030f16ff */
[----:B-1----:R-:W-:Y:S01]  /*14b90*/  VIADD R11, R12, UR5 ;  /* 0x000000050c0b7c36 */ /* 0x002fe20008000000 */
[----:B------:R-:W-:Y:S01]  /*14ba0*/  ISETP.LT.AND P3, PT, R2, R157, !P0 ;  /* 0x0000009d0200720c */ /* 0x000fe20004761270 */
[----:B----4-:R1:W-:Y:S01]  /*14bb0*/  @P1 STG.E desc[UR16][R6.64], R28 ;  /* 0x0000001c06001986 */ /* 0x0103e2000c101910 */
[----:B------:R-:W-:Y:S01]  /*14bc0*/  VIADD R2, R0, 0x3d ;  /* 0x0000003d00027836 */ /* 0x000fe20000000000 */
[-C--:B------:R-:W-:Y:S01]  /*14bd0*/  LEA R4, P1, R12, R40.reuse, 0x2 ;  /* 0x000000280c047211 */ /* 0x080fe200078210ff */
[C---:B------:R-:W-:Y:S01]  /*14be0*/  VIADD R13, R11.reuse, UR5 ;  /* 0x000000050b0d7c36 */ /* 0x040fe20008000000 */
[----:B--2---:R2:W-:Y:S01]  /*14bf0*/  @P2 STG.E desc[UR16][R8.64], R32 ;  /* 0x0000002008002986 */ /* 0x0045e2000c101910 */
[----:B------:R-:W-:-:S02]  /*14c00*/  LEA R10, P6, R11, R40, 0x2 ;  /* 0x000000280b0a7211 */ /* 0x000fc400078c10ff */
[----:B------:R-:W-:Y:S01]  /*14c10*/  ISETP.LT.AND P2, PT, R2, R157, !P0 ;  /* 0x0000009d0200720c */ /* 0x000fe20004741270 */
[C---:B------:R-:W-:Y:S01]  /*14c20*/  VIADD R14, R13.reuse, UR5 ;  /* 0x000000050d0e7c36 */ /* 0x040fe20008000000 */
[-C--:B------:R-:W-:Y:S01]  /*14c30*/  LEA.HI.X.SX32 R5, R12, R3.reuse, 0x2, P1 ;  /* 0x000000030c057211 */ /* 0x080fe200008f16ff */
[C---:B------:R-:W-:Y:S01]  /*14c40*/  VIADD R2, R0.reuse, 0x3e ;  /* 0x0000003e00027836 */ /* 0x040fe20000000000 */
[-C--:B-1----:R-:W-:Y:S01]  /*14c50*/  LEA R6, P1, R13, R40.reuse, 0x2 ;  /* 0x000000280d067211 */ /* 0x082fe200078210ff */
[----:B------:R-:W-:Y:S01]  /*14c60*/  VIADD R0, R0, 0x3f ;  /* 0x0000003f00007836 */ /* 0x000fe20000000000 */
[-C--:B------:R-:W-:Y:S02]  /*14c70*/  LEA.HI.X.SX32 R11, R11, R3.reuse, 0x2, P6 ;  /* 0x000000030b0b7211 */ /* 0x080fe400030f16ff */
[C---:B------:R-:W-:Y:S01]  /*14c80*/  LEA R12, P6, R14.reuse, R40, 0x2 ;  /* 0x000000280e0c7211 */ /* 0x040fe200078c10ff */
[----:B--2---:R-:W-:Y:S01]  /*14c90*/  VIADD R9, R14, UR5 ;  /* 0x000000050e097c36 */ /* 0x004fe20008000000 */
[----:B------:R-:W-:-:S02]  /*14ca0*/  LEA.HI.X.SX32 R7, R13, R3, 0x2, P1 ;  /* 0x000000030d077211 */ /* 0x000fc400008f16ff */
[-C--:B------:R-:W-:Y:S02]  /*14cb0*/  ISETP.LT.AND P1, PT, R2, R157.reuse, !P0 ;  /* 0x0000009d0200720c */ /* 0x080fe40004721270 */
[----:B------:R-:W-:Y:S02]  /*14cc0*/  ISETP.LT.AND P0, PT, R0, R157, !P0 ;  /* 0x0000009d0000720c */ /* 0x000fe40004701270 */
[-C--:B------:R-:W-:Y:S02]  /*14cd0*/  LEA.HI.X.SX32 R13, R14, R3.reuse, 0x2, P6 ;  /* 0x000000030e0d7211 */ /* 0x080fe400030f16ff */
[C---:B------:R-:W-:Y:S01]  /*14ce0*/  LEA R8, P6, R9.reuse, R40, 0x2 ;  /* 0x0000002809087211 */ /* 0x040fe200078c10ff */
[C---:B------:R-:W-:Y:S01]  /*14cf0*/  VIADD R14, R9.reuse, UR5 ;  /* 0x00000005090e7c36 */ /* 0x040fe20008000000 */
[----:B------:R1:W-:Y:S02]  /*14d00*/  @P5 STG.E desc[UR16][R4.64], R29 ;  /* 0x0000001d04005986 */ /* 0x0003e4000c101910 */
[----:B------:R-:W-:-:S02]  /*14d10*/  LEA.HI.X.SX32 R9, R9, R3, 0x2, P6 ;  /* 0x0000000309097211 */ /* 0x000fc400030f16ff */
[----:B------:R1:W-:Y:S01]  /*14d20*/  @P4 STG.E desc[UR16][R10.64], R33 ;  /* 0x000000210a004986 */ /* 0x0003e2000c101910 */
[----:B------:R-:W-:-:S03]  /*14d30*/  LEA R40, P6, R14, R40, 0x2 ;  /* 0x000000280e287211 */ /* 0x000fc600078c10ff */
[----:B------:R1:W-:Y:S04]  /*14d40*/  @P3 STG.E desc[UR16][R6.64], R30 ;  /* 0x0000001e06003986 */ /* 0x0003e8000c101910 */
[----:B------:R1:W-:Y:S01]  /*14d50*/  @P2 STG.E desc[UR16][R12.64], R34 ;  /* 0x000000220c002986 */ /* 0x0003e2000c101910 */
[----:B------:R-:W-:-:S03]  /*14d60*/  LEA.HI.X.SX32 R41, R14, R3, 0x2, P6 ;  /* 0x000000030e297211 */ /* 0x000fc600030f16ff */
[----:B------:R1:W-:Y:S01]  /*14d70*/  @P1 STG.E desc[UR16][R8.64], R31 ;  /* 0x0000001f08001986 */ /* 0x0003e2000c101910 */
[----:B------:R-:W-:Y:S05]  /*14d80*/  @!P0 EXIT ;  /* 0x000000000000894d */ /* 0x000fea0003800000 */
[----:B------:R-:W-:Y:S01]  /*14d90*/  STG.E desc[UR16][R40.64], R35 ;  /* 0x0000002328007986 */ /* 0x000fe2000c101910 */
[----:B------:R-:W-:Y:S05]  /*14da0*/  EXIT ;  /* 0x000000000000794d */ /* 0x000fea0003800000 */
.L_x_2:
[----:B------:R-:W-:-:S00]  /*14db0*/  BRA `(.L_x_2) ;  /* 0xfffffffc00fc7947 */ /* 0x000fc0000383ffff */
[----:B------:R-:W-:-:S00]  /*14dc0*/  NOP ;  /* 0x0000000000007918 */ /* 0x000fc00000000000 */
        /* <DEDUP_REMOVED lines=11> */
.L_x_3:


//--------------------- .nv.shared.matmul_kernel  --------------------------
	.section	.nv.shared.matmul_kernel,"aw",@nobits
	.sectionflags	@""
	.align	16
	.zero		1024


//--------------------- .nv.shared.reserved.0     --------------------------
	.section	.nv.shared.reserved.0,"aw",@nobits
	.weak		__nv_reservedSMEM_offset_0_alias
	.size		__nv_reservedSMEM_offset_0_alias, 0, 0
	.other		__nv_reservedSMEM_offset_0_alias,@"STO_CUDA_RESERVED_SHARED STV_DEFAULT"
__nv_reservedSMEM_offset_0_alias:
	.zero		0


//--------------------- .nv.constant0.matmul_kernel --------------------------
	.section	.nv.constant0.matmul_kernel,"a",@progbits
	.sectionflags	@""
	.align	4
.nv.constant0.matmul_kernel:
	.zero		608


//--------------------- SYMBOLS --------------------------

	.type		.nv.reservedSmem.offset0,@object
	.size		.nv.reservedSmem.offset0,0x4
